	.target	sm_90a

	.elftype	@"ET_EXEC"


//--------------------- .note.nv.tkinfo           --------------------------
	.section	.note.nv.tkinfo,"",@"SHT_NOTE"
	.sectionflags	@"SHF_NOTE_NV_TKINFO"
	.tkinfo
        /*0018*/ 	.word	0x00000002
        /*0030*/ 	.string	""
        /*0030*/ 	.string	"ptxas"
        /*0030*/ 	.string	"Cuda compilation tools, release 13.0, V13.0.88"
        /*0030*/ 	.string	"Build cuda_13.0.r13.0/compiler.36424714_0"
        /*0030*/ 	.string	"-arch sm_90a -m 64 "



//--------------------- .note.nv.cuinfo           --------------------------
	.section	.note.nv.cuinfo,"",@"SHT_NOTE"
	.sectionflags	@"SHF_NOTE_NV_CUINFO"
        /*0018*/ 	.short	0x0002
        /*001a*/ 	.short	0x005a
        /*001c*/ 	.short	0x0082
	.zero		2


//--------------------- .nv.info                  --------------------------
	.section	.nv.info,"",@"SHT_CUDA_INFO"
	.align	4


	//----- nvinfo : EIATTR_REGCOUNT
	.align		4
        /*0000*/ 	.byte	0x04, 0x2f
        /*0002*/ 	.short	(.L_12 - .L_11)
	.align		4
.L_11:
        /*0004*/ 	.word	index@(_ZN7cutlass13device_kernelINS_4gemm6kernel13GemmUniversalIN4cute5tupleIJiiiiEEENS1_10collective13CollectiveMmaINS1_37MainloopSm90TmaGmmaWarpSpecializedFP8ILi2ENS5_IJNS4_1CILi1EEESB_SB_EEENS1_32KernelTmaWarpSpecializedPingpongEEENS5_IJNSA_ILi64EEENSA_ILi128EEESF_EEENS_12float_e5m2_tENS5_IJlSB_lEEESI_SJ_NS4_8TiledMMAINS4_8MMA_AtomIJNS4_4SM904GMMA31MMA_64x128x32_F32E5M2E5M2_SS_TNILNSN_7ScaleInE1ELSP_1EEEEEENS4_6LayoutISC_NS5_IJNSA_ILi0EEEST_ST_EEEEENS5_IJNS4_10UnderscoreESW_SW_EEEEENS4_13SM90_TMA_LOADENS4_14ComposedLayoutINS4_7SwizzleILi2ELi4ELi3EEENS4_18smem_ptr_flag_bitsILi8EEENSS_INS5_IJNSA_ILi8EEESF_EEENS5_IJSF_SB_EEEEEEEvNS4_8identityESZ_S19_vS1A_EENS_8epilogue10collective6detail29Sm90TmaWarpSpecializedAdapterINS1D_15DefaultEpilogueISI_SJ_SJ_NS1C_6thread17LinearCombinationISI_Li1EffLNS1H_9ScaleType4KindE0ELNS_15FloatRoundStyleE2ESI_EENS1_15EpilogueDefaultEEEEEvvEEEEvNT_6ParamsE)
        /*0008*/ 	.word	0x000000a8


	//----- nvinfo : EIATTR_FRAME_SIZE
	.align		4
.L_12:
        /*000c*/ 	.byte	0x04, 0x11
        /*000e*/ 	.short	(.L_14 - .L_13)
	.align		4
.L_13:
        /*0010*/ 	.word	index@(_ZN7cutlass13device_kernelINS_4gemm6kernel13GemmUniversalIN4cute5tupleIJiiiiEEENS1_10collective13CollectiveMmaINS1_37MainloopSm90TmaGmmaWarpSpecializedFP8ILi2ENS5_IJNS4_1CILi1EEESB_SB_EEENS1_32KernelTmaWarpSpecializedPingpongEEENS5_IJNSA_ILi64EEENSA_ILi128EEESF_EEENS_12float_e5m2_tENS5_IJlSB_lEEESI_SJ_NS4_8TiledMMAINS4_8MMA_AtomIJNS4_4SM904GMMA31MMA_64x128x32_F32E5M2E5M2_SS_TNILNSN_7ScaleInE1ELSP_1EEEEEENS4_6LayoutISC_NS5_IJNSA_ILi0EEEST_ST_EEEEENS5_IJNS4_10UnderscoreESW_SW_EEEEENS4_13SM90_TMA_LOADENS4_14ComposedLayoutINS4_7SwizzleILi2ELi4ELi3EEENS4_18smem_ptr_flag_bitsILi8EEENSS_INS5_IJNSA_ILi8EEESF_EEENS5_IJSF_SB_EEEEEEEvNS4_8identityESZ_S19_vS1A_EENS_8epilogue10collective6detail29Sm90TmaWarpSpecializedAdapterINS1D_15DefaultEpilogueISI_SJ_SJ_NS1C_6thread17LinearCombinationISI_Li1EffLNS1H_9ScaleType4KindE0ELNS_15FloatRoundStyleE2ESI_EENS1_15EpilogueDefaultEEEEEvvEEEEvNT_6ParamsE)
        /*0014*/ 	.word	0x00000000


	//----- nvinfo : EIATTR_MIN_STACK_SIZE
	.align		4
.L_14:
        /*0018*/ 	.byte	0x04, 0x12
        /*001a*/ 	.short	(.L_16 - .L_15)
	.align		4
.L_15:
        /*001c*/ 	.word	index@(_ZN7cutlass13device_kernelINS_4gemm6kernel13GemmUniversalIN4cute5tupleIJiiiiEEENS1_10collective13CollectiveMmaINS1_37MainloopSm90TmaGmmaWarpSpecializedFP8ILi2ENS5_IJNS4_1CILi1EEESB_SB_EEENS1_32KernelTmaWarpSpecializedPingpongEEENS5_IJNSA_ILi64EEENSA_ILi128EEESF_EEENS_12float_e5m2_tENS5_IJlSB_lEEESI_SJ_NS4_8TiledMMAINS4_8MMA_AtomIJNS4_4SM904GMMA31MMA_64x128x32_F32E5M2E5M2_SS_TNILNSN_7ScaleInE1ELSP_1EEEEEENS4_6LayoutISC_NS5_IJNSA_ILi0EEEST_ST_EEEEENS5_IJNS4_10UnderscoreESW_SW_EEEEENS4_13SM90_TMA_LOADENS4_14ComposedLayoutINS4_7SwizzleILi2ELi4ELi3EEENS4_18smem_ptr_flag_bitsILi8EEENSS_INS5_IJNSA_ILi8EEESF_EEENS5_IJSF_SB_EEEEEEEvNS4_8identityESZ_S19_vS1A_EENS_8epilogue10collective6detail29Sm90TmaWarpSpecializedAdapterINS1D_15DefaultEpilogueISI_SJ_SJ_NS1C_6thread17LinearCombinationISI_Li1EffLNS1H_9ScaleType4KindE0ELNS_15FloatRoundStyleE2ESI_EENS1_15EpilogueDefaultEEEEEvvEEEEvNT_6ParamsE)
        /*0020*/ 	.word	0x00000000
.L_16:


//--------------------- .nv.compat                --------------------------
	.section	.nv.compat,"",@"SHT_CUDA_COMPAT_INFO"
	.align	4
        /*0000*/ 	.byte	0x02, 0x09, 0x01, 0x00, 0x02, 0x02, 0x04, 0x00, 0x02, 0x05, 0x05, 0x00, 0x03, 0x07, 0x01, 0x01
        /*0010*/ 	.byte	0x02, 0x03, 0x01, 0x00, 0x02, 0x06, 0x01, 0x00, 0x04, 0x0b, 0x08, 0x00, 0x00, 0x00, 0x00, 0x00
        /*0020*/ 	.byte	0x00, 0x00, 0x00, 0x00


//--------------------- .nv.info._ZN7cutlass13device_kernelINS_4gemm6kernel13GemmUniversalIN4cute5tupleIJiiiiEEENS1_10collective13CollectiveMmaINS1_37MainloopSm90TmaGmmaWarpSpecializedFP8ILi2ENS5_IJNS4_1CILi1EEESB_SB_EEENS1_32KernelTmaWarpSpecializedPingpongEEENS5_IJNSA_ILi64EEENSA_ILi128EEESF_EEENS_12float_e5m2_tENS5_IJlSB_lEEESI_SJ_NS4_8TiledMMAINS4_8MMA_AtomIJNS4_4SM904GMMA31MMA_64x128x32_F32E5M2E5M2_SS_TNILNSN_7ScaleInE1ELSP_1EEEEEENS4_6LayoutISC_NS5_IJNSA_ILi0EEEST_ST_EEEEENS5_IJNS4_10UnderscoreESW_SW_EEEEENS4_13SM90_TMA_LOADENS4_14ComposedLayoutINS4_7SwizzleILi2ELi4ELi3EEENS4_18smem_ptr_flag_bitsILi8EEENSS_INS5_IJNSA_ILi8EEESF_EEENS5_IJSF_SB_EEEEEEEvNS4_8identityESZ_S19_vS1A_EENS_8epilogue10collective6detail29Sm90TmaWarpSpecializedAdapterINS1D_15DefaultEpilogueISI_SJ_SJ_NS1C_6thread17LinearCombinationISI_Li1EffLNS1H_9ScaleType4KindE0ELNS_15FloatRoundStyleE2ESI_EENS1_15EpilogueDefaultEEEEEvvEEEEvNT_6ParamsE --------------------------
	.section	.nv.info._ZN7cutlass13device_kernelINS_4gemm6kernel13GemmUniversalIN4cute5tupleIJiiiiEEENS1_10collective13CollectiveMmaINS1_37MainloopSm90TmaGmmaWarpSpecializedFP8ILi2ENS5_IJNS4_1CILi1EEESB_SB_EEENS1_32KernelTmaWarpSpecializedPingpongEEENS5_IJNSA_ILi64EEENSA_ILi128EEESF_EEENS_12float_e5m2_tENS5_IJlSB_lEEESI_SJ_NS4_8TiledMMAINS4_8MMA_AtomIJNS4_4SM904GMMA31MMA_64x128x32_F32E5M2E5M2_SS_TNILNSN_7ScaleInE1ELSP_1EEEEEENS4_6LayoutISC_NS5_IJNSA_ILi0EEEST_ST_EEEEENS5_IJNS4_10UnderscoreESW_SW_EEEEENS4_13SM90_TMA_LOADENS4_14ComposedLayoutINS4_7SwizzleILi2ELi4ELi3EEENS4_18smem_ptr_flag_bitsILi8EEENSS_INS5_IJNSA_ILi8EEESF_EEENS5_IJSF_SB_EEEEEEEvNS4_8identityESZ_S19_vS1A_EENS_8epilogue10collective6detail29Sm90TmaWarpSpecializedAdapterINS1D_15DefaultEpilogueISI_SJ_SJ_NS1C_6thread17LinearCombinationISI_Li1EffLNS1H_9ScaleType4KindE0ELNS_15FloatRoundStyleE2ESI_EENS1_15EpilogueDefaultEEEEEvvEEEEvNT_6ParamsE,"",@"SHT_CUDA_INFO"
	.sectionflags	@""
	.align	4


	//----- nvinfo : EIATTR_CUDA_API_VERSION
	.align		4
        /*0000*/ 	.byte	0x04, 0x37
        /*0002*/ 	.short	(.L_18 - .L_17)
.L_17:
        /*0004*/ 	.word	0x00000082


	//----- nvinfo : EIATTR_KPARAM_INFO
	.align		4
.L_18:
        /*0008*/ 	.byte	0x04, 0x17
        /*000a*/ 	.short	(.L_20 - .L_19)
.L_19:
        /*000c*/ 	.word	0x00000000
        /*0010*/ 	.short	0x0000
        /*0012*/ 	.short	0x0070
        /*0014*/ 	.byte	0x00, 0xf0, 0x01, 0x10


	//----- nvinfo : EIATTR_SPARSE_MMA_MASK
	.align		4
.L_20:
        /*0018*/ 	.byte	0x03, 0x50
        /*001a*/ 	.short	0x0000


	//----- nvinfo : EIATTR_MAXREG_COUNT
	.align		4
        /*001c*/ 	.byte	0x03, 0x1b
        /*001e*/ 	.short	0x00a8


	//----- nvinfo : EIATTR_NUM_BARRIERS
	.align		4
        /*0020*/ 	.byte	0x02, 0x4c
        /*0022*/ 	.byte	0x01
	.zero		1


	//----- nvinfo : EIATTR_MERCURY_ISA_VERSION
	.align		4
        /*0024*/ 	.byte	0x03, 0x5f
        /*0026*/ 	.short	0x0101


	//----- nvinfo : EIATTR_INT_WARP_WIDE_INSTR_OFFSETS
	.align		4
        /*0028*/ 	.byte	0x04, 0x31
        /*002a*/ 	.short	(.L_22 - .L_21)


	//   ....[0]....
.L_21:
        /*002c*/ 	.word	0x00000430


	//   ....[1]....
        /*0030*/ 	.word	0x00000450


	//   ....[2]....
        /*0034*/ 	.word	0x000004d0


	//   ....[3]....
        /*0038*/ 	.word	0x000004e0


	//   ....[4]....
        /*003c*/ 	.word	0x000004f0


	//   ....[5]....
        /*0040*/ 	.word	0x00000510


	//   ....[6]....
        /*0044*/ 	.word	0x00000570


	//   ....[7]....
        /*0048*/ 	.word	0x00000590


	//----- nvinfo : EIATTR_COOP_GROUP_MASK_REGIDS
	.align		4
.L_22:
        /*004c*/ 	.byte	0x04, 0x29
        /*004e*/ 	.short	(.L_24 - .L_23)


	//   ....[0]....
.L_23:
        /*0050*/ 	.word	0xffffffff


	//   ....[1]....
        /*0054*/ 	.word	0xffffffff


	//   ....[2]....
        /*0058*/ 	.word	0xffffffff


	//   ....[3]....
        /*005c*/ 	.word	0xffffffff


	//   ....[4]....
        /*0060*/ 	.word	0xffffffff


	//   ....[5]....
        /*0064*/ 	.word	0xffffffff


	//----- nvinfo : EIATTR_COOP_GROUP_INSTR_OFFSETS
	.align		4
.L_24:
        /*0068*/ 	.byte	0x04, 0x28
        /*006a*/ 	.short	(.L_26 - .L_25)


	//   ....[0]....
.L_25:
        /*006c*/ 	.word	0x00000050


	//   ....[1]....
        /*0070*/ 	.word	0x00000080


	//   ....[2]....
        /*0074*/ 	.word	0x00000180


	//   ....[3]....
        /*0078*/ 	.word	0x00000350


	//   ....[4]....
        /*007c*/ 	.word	0x00000390


	//   ....[5]....
        /*0080*/ 	.word	0x000003d0


	//----- nvinfo : EIATTR_REG_RECONFIG
	.align		4
.L_26:
        /*0084*/ 	.byte	0x01, 0x54
	.zero		2


	//----- nvinfo : EIATTR_MBARRIER_INSTR_OFFSETS
	.align		4
        /*0088*/ 	.byte	0x04, 0x39
        /*008a*/ 	.short	(.L_28 - .L_27)


	//   ....[0]....
.L_27:
        /*008c*/ 	.word	0x00000300
        /*0090*/ 	.word	0x000000ff
        /*0094*/ 	.word	0x00000000
        /*0098*/ 	.short	0x0100
        /*009a*/ 	.byte	0x09
	.zero		1


	//   ....[1]....
        /*009c*/ 	.word	0x00000310
        /*00a0*/ 	.word	0x000000ff
        /*00a4*/ 	.word	0x00000010
        /*00a8*/ 	.short	0x0100
        /*00aa*/ 	.byte	0x09
	.zero		1


	//   ....[2]....
        /*00ac*/ 	.word	0x00000320
        /*00b0*/ 	.word	0x000000ff
        /*00b4*/ 	.word	0x00000008
        /*00b8*/ 	.short	0x0100
        /*00ba*/ 	.byte	0x09
	.zero		1


	//   ....[3]....
        /*00bc*/ 	.word	0x00000330
        /*00c0*/ 	.word	0x000000ff
        /*00c4*/ 	.word	0x00000018
        /*00c8*/ 	.short	0x0100
        /*00ca*/ 	.byte	0x09
	.zero		1


	//   ....[4]....
        /*00cc*/ 	.word	0x000005b0
        /*00d0*/ 	.word	0x000000ff
        /*00d4*/ 	.word	0x00000050
        /*00d8*/ 	.short	0x0100
        /*00da*/ 	.byte	0x09
	.zero		1


	//   ....[5]....
        /*00dc*/ 	.word	0x000005c0
        /*00e0*/ 	.word	0x000000ff
        /*00e4*/ 	.word	0x00000058
        /*00e8*/ 	.short	0x0100
        /*00ea*/ 	.byte	0x09
	.zero		1


	//   ....[6]....
        /*00ec*/ 	.word	0x00000600
        /*00f0*/ 	.word	0x000000ff
        /*00f4*/ 	.word	0x00000030
        /*00f8*/ 	.short	0x0100
        /*00fa*/ 	.byte	0x0a
	.zero		1


	//   ....[7]....
        /*00fc*/ 	.word	0x00000620
        /*0100*/ 	.word	0x000000ff
        /*0104*/ 	.word	0x00000038
        /*0108*/ 	.short	0x0100
        /*010a*/ 	.byte	0x0a
	.zero		1


	//   ....[8]....
        /*010c*/ 	.word	0x00000630
        /*0110*/ 	.word	0x000000ff
        /*0114*/ 	.word	0x00000040
        /*0118*/ 	.short	0x0100
        /*011a*/ 	.byte	0x0a
	.zero		1


	//   ....[9]....
        /*011c*/ 	.word	0x00000640
        /*0120*/ 	.word	0x000000ff
        /*0124*/ 	.word	0x00000048
        /*0128*/ 	.short	0x0100
        /*012a*/ 	.byte	0x0a
	.zero		1


	//   ....[10]....
        /*012c*/ 	.word	0x000014d0
        /*0130*/ 	.word	0x0000000d
        /*0134*/ 	.word	0xfffffff8
        /*0138*/ 	.short	0x010a
        /*013a*/ 	.byte	0x3f
	.zero		1


	//   ....[11]....
        /*013c*/ 	.word	0x000019b0
        /*0140*/ 	.word	0x000000ff
        /*0144*/ 	.word	0x00000000
        /*0148*/ 	.short	0x010a
        /*014a*/ 	.byte	0x04
	.zero		1


	//   ....[12]....
        /*014c*/ 	.word	0x000019f0
        /*0150*/ 	.word	0x000000ff
        /*0154*/ 	.word	0x00000000
        /*0158*/ 	.short	0x010a
        /*015a*/ 	.byte	0x04
	.zero		1


	//   ....[13]....
        /*015c*/ 	.word	0x000022f0
        /*0160*/ 	.word	0x000000ff
        /*0164*/ 	.word	0x00000000
        /*0168*/ 	.short	0x010a
        /*016a*/ 	.byte	0x10
	.zero		1


	//   ....[14]....
        /*016c*/ 	.word	0x00002330
        /*0170*/ 	.word	0x000000ff
        /*0174*/ 	.word	0x00000000
        /*0178*/ 	.short	0x010a
        /*017a*/ 	.byte	0x10
	.zero		1


	//   ....[15]....
        /*017c*/ 	.word	0x000029a0
        /*0180*/ 	.word	0x000000ff
        /*0184*/ 	.word	0x00000000
        /*0188*/ 	.short	0x0101
        /*018a*/ 	.byte	0x06
	.zero		1


	//   ....[16]....
        /*018c*/ 	.word	0x00002ef0
        /*0190*/ 	.word	0x00000091
        /*0194*/ 	.word	0x00000000
        /*0198*/ 	.short	0x0101
        /*019a*/ 	.byte	0x1e
	.zero		1


	//   ....[17]....
        /*019c*/ 	.word	0x00002ff0
        /*01a0*/ 	.word	0x000000ff
        /*01a4*/ 	.word	0x00000000
        /*01a8*/ 	.short	0x0101
        /*01aa*/ 	.byte	0x04
	.zero		1


	//   ....[18]....
        /*01ac*/ 	.word	0x000030a0
        /*01b0*/ 	.word	0x0000000d
        /*01b4*/ 	.word	0x00000008
        /*01b8*/ 	.short	0x010a
        /*01ba*/ 	.byte	0x3f
	.zero		1


	//   ....[19]....
        /*01bc*/ 	.word	0x00007930
        /*01c0*/ 	.word	0x0000000e
        /*01c4*/ 	.word	0x00000000
        /*01c8*/ 	.short	0x0101
        /*01ca*/ 	.byte	0x1e
	.zero		1


	//   ....[20]....
        /*01cc*/ 	.word	0x00008300
        /*01d0*/ 	.word	0x0000000d
        /*01d4*/ 	.word	0x00000010
        /*01d8*/ 	.short	0x010a
        /*01da*/ 	.byte	0x3f
	.zero		1


	//   ....[21]....
        /*01dc*/ 	.word	0x00008690
        /*01e0*/ 	.word	0x00000004
        /*01e4*/ 	.word	0x00000058
        /*01e8*/ 	.short	0x0101
        /*01ea*/ 	.byte	0x3f
	.zero		1


	//   ....[22]....
        /*01ec*/ 	.word	0x00008e00
        /*01f0*/ 	.word	0x00000005
        /*01f4*/ 	.word	0x00000000
        /*01f8*/ 	.short	0x010a
        /*01fa*/ 	.byte	0x3f
	.zero		1


	//   ....[23]....
        /*01fc*/ 	.word	0x00008e80
        /*0200*/ 	.word	0x0000000b
        /*0204*/ 	.word	0x00000000
        /*0208*/ 	.short	0x010a
        /*020a*/ 	.byte	0x3f
	.zero		1


	//   ....[24]....
        /*020c*/ 	.word	0x00008ee0
        /*0210*/ 	.word	0x0000000d
        /*0214*/ 	.word	0xfffffff8
        /*0218*/ 	.short	0x010a
        /*021a*/ 	.byte	0x3f
	.zero		1


	//   ....[25]....
        /*021c*/ 	.word	0x00008f40
        /*0220*/ 	.word	0x0000000b
        /*0224*/ 	.word	0x00000000
        /*0228*/ 	.short	0x010a
        /*022a*/ 	.byte	0x3f
	.zero		1


	//   ....[26]....
        /*022c*/ 	.word	0x00008fa0
        /*0230*/ 	.word	0x00000092
        /*0234*/ 	.word	0x00000000
        /*0238*/ 	.short	0x010a
        /*023a*/ 	.byte	0x3f
	.zero		1


	//   ....[27]....
        /*023c*/ 	.word	0x00008ff0
        /*0240*/ 	.word	0x0000000d
        /*0244*/ 	.word	0x00000008
        /*0248*/ 	.short	0x010a
        /*024a*/ 	.byte	0x3f
	.zero		1


	//   ....[28]....
        /*024c*/ 	.word	0x000090c0
        /*0250*/ 	.word	0x0000000d
        /*0254*/ 	.word	0x00000010
        /*0258*/ 	.short	0x010a
        /*025a*/ 	.byte	0x3f
	.zero		1


	//   ....[29]....
        /*025c*/ 	.word	0x000091a0
        /*0260*/ 	.word	0x00000005
        /*0264*/ 	.word	0x00000000
        /*0268*/ 	.short	0x010a
        /*026a*/ 	.byte	0x3f
	.zero		1


	//----- nvinfo : EIATTR_NUM_MBARRIERS
	.align		4
.L_28:
        /*026c*/ 	.byte	0x03, 0x38
        /*026e*/ 	.short	0x000a


	//----- nvinfo : EIATTR_EXIT_INSTR_OFFSETS
	.align		4
        /*0270*/ 	.byte	0x04, 0x1c
        /*0272*/ 	.short	(.L_30 - .L_29)


	//   ....[0]....
.L_29:
        /*0274*/ 	.word	0x000011c0


	//   ....[1]....
        /*0278*/ 	.word	0x00001220


	//   ....[2]....
        /*027c*/ 	.word	0x00008030


	//   ....[3]....
        /*0280*/ 	.word	0x00008060


	//   ....[4]....
        /*0284*/ 	.word	0x00008ed0


	//----- nvinfo : EIATTR_MAX_THREADS
	.align		4
.L_30:
        /*0288*/ 	.byte	0x04, 0x05
        /*028a*/ 	.short	(.L_32 - .L_31)
.L_31:
        /*028c*/ 	.word	0x00000180
        /*0290*/ 	.word	0x00000001
        /*0294*/ 	.word	0x00000001


	//----- nvinfo : EIATTR_CRS_STACK_SIZE
	.align		4
.L_32:
        /*0298*/ 	.byte	0x04, 0x1e
        /*029a*/ 	.short	(.L_34 - .L_33)
.L_33:
        /*029c*/ 	.word	0x00000000


	//----- nvinfo : EIATTR_CBANK_PARAM_SIZE
	.align		4
.L_34:
        /*02a0*/ 	.byte	0x03, 0x19
        /*02a2*/ 	.short	0x0470


	//----- nvinfo : EIATTR_PARAM_CBANK
	.align		4
        /*02a4*/ 	.byte	0x04, 0x0a
        /*02a6*/ 	.short	(.L_36 - .L_35)
	.align		4
.L_35:
        /*02a8*/ 	.word	index@(.nv.constant0._ZN7cutlass13device_kernelINS_4gemm6kernel13GemmUniversalIN4cute5tupleIJiiiiEEENS1_10collective13CollectiveMmaINS1_37MainloopSm90TmaGmmaWarpSpecializedFP8ILi2ENS5_IJNS4_1CILi1EEESB_SB_EEENS1_32KernelTmaWarpSpecializedPingpongEEENS5_IJNSA_ILi64EEENSA_ILi128EEESF_EEENS_12float_e5m2_tENS5_IJlSB_lEEESI_SJ_NS4_8TiledMMAINS4_8MMA_AtomIJNS4_4SM904GMMA31MMA_64x128x32_F32E5M2E5M2_SS_TNILNSN_7ScaleInE1ELSP_1EEEEEENS4_6LayoutISC_NS5_IJNSA_ILi0EEEST_ST_EEEEENS5_IJNS4_10UnderscoreESW_SW_EEEEENS4_13SM90_TMA_LOADENS4_14ComposedLayoutINS4_7SwizzleILi2ELi4ELi3EEENS4_18smem_ptr_flag_bitsILi8EEENSS_INS5_IJNSA_ILi8EEESF_EEENS5_IJSF_SB_EEEEEEEvNS4_8identityESZ_S19_vS1A_EENS_8epilogue10collective6detail29Sm90TmaWarpSpecializedAdapterINS1D_15DefaultEpilogueISI_SJ_SJ_NS1C_6thread17LinearCombinationISI_Li1EffLNS1H_9ScaleType4KindE0ELNS_15FloatRoundStyleE2ESI_EENS1_15EpilogueDefaultEEEEEvvEEEEvNT_6ParamsE)
        /*02ac*/ 	.short	0x0210
        /*02ae*/ 	.short	0x0470


	//----- nvinfo : EIATTR_SW_WAR
	.align		4
.L_36:
        /*02b0*/ 	.byte	0x04, 0x36
        /*02b2*/ 	.short	(.L_38 - .L_37)
.L_37:
        /*02b4*/ 	.word	0x00000008
.L_38:


//--------------------- .nv.callgraph             --------------------------
	.section	.nv.callgraph,"",@"SHT_CUDA_CALLGRAPH"
	.align	4
	.sectionentsize	8
	.align		4
        /*0000*/ 	.word	0x00000000
	.align		4
        /*0004*/ 	.word	0xffffffff
	.align		4
        /*0008*/ 	.word	0x00000000
	.align		4
        /*000c*/ 	.word	0xfffffffe
	.align		4
        /*0010*/ 	.word	0x00000000
	.align		4
        /*0014*/ 	.word	0xfffffffd
	.align		4
        /*0018*/ 	.word	0x00000000
	.align		4
        /*001c*/ 	.word	0xfffffffc


//--------------------- .nv.constant4             --------------------------
	.section	.nv.constant4,"a",@progbits
	.align	8
	.align		8
.nv.constant4:
        /*0000*/ 	.dword	_ZN40_INTERNAL_f6eda4b5_4_k_cu_3adb86cc_302144cuda3std3__45__cpo5beginE
	.align		8
        /*0008*/ 	.dword	_ZN40_INTERNAL_f6eda4b5_4_k_cu_3adb86cc_302144cuda3std3__45__cpo3endE
	.align		8
        /*0010*/ 	.dword	_ZN40_INTERNAL_f6eda4b5_4_k_cu_3adb86cc_302144cuda3std3__45__cpo6cbeginE
	.align		8
        /*0018*/ 	.dword	_ZN40_INTERNAL_f6eda4b5_4_k_cu_3adb86cc_302144cuda3std3__45__cpo4cendE
	.align		8
        /*0020*/ 	.dword	_ZN40_INTERNAL_f6eda4b5_4_k_cu_3adb86cc_302144cuda3std3__442_GLOBAL__N__f6eda4b5_4_k_cu_3adb86cc_302146ignoreE
	.align		8
        /*0028*/ 	.dword	_ZN40_INTERNAL_f6eda4b5_4_k_cu_3adb86cc_302144cuda3std3__419piecewise_constructE
	.align		8
        /*0030*/ 	.dword	_ZN40_INTERNAL_f6eda4b5_4_k_cu_3adb86cc_302144cuda3std3__48in_placeE
	.align		8
        /*0038*/ 	.dword	_ZN40_INTERNAL_f6eda4b5_4_k_cu_3adb86cc_302144cuda3std6ranges3__45__cpo4swapE
	.align		8
        /*0040*/ 	.dword	_ZN40_INTERNAL_f6eda4b5_4_k_cu_3adb86cc_302144cuda3std6ranges3__45__cpo9iter_moveE
	.align		8
        /*0048*/ 	.dword	_ZN40_INTERNAL_f6eda4b5_4_k_cu_3adb86cc_302144cute7productE
	.align		8
        /*0050*/ 	.dword	_ZN40_INTERNAL_f6eda4b5_4_k_cu_3adb86cc_302144cute1_E


//--------------------- .text._ZN7cutlass13device_kernelINS_4gemm6kernel13GemmUniversalIN4cute5tupleIJiiiiEEENS1_10collective13CollectiveMmaINS1_37MainloopSm90TmaGmmaWarpSpecializedFP8ILi2ENS5_IJNS4_1CILi1EEESB_SB_EEENS1_32KernelTmaWarpSpecializedPingpongEEENS5_IJNSA_ILi64EEENSA_ILi128EEESF_EEENS_12float_e5m2_tENS5_IJlSB_lEEESI_SJ_NS4_8TiledMMAINS4_8MMA_AtomIJNS4_4SM904GMMA31MMA_64x128x32_F32E5M2E5M2_SS_TNILNSN_7ScaleInE1ELSP_1EEEEEENS4_6LayoutISC_NS5_IJNSA_ILi0EEEST_ST_EEEEENS5_IJNS4_10UnderscoreESW_SW_EEEEENS4_13SM90_TMA_LOADENS4_14ComposedLayoutINS4_7SwizzleILi2ELi4ELi3EEENS4_18smem_ptr_flag_bitsILi8EEENSS_INS5_IJNSA_ILi8EEESF_EEENS5_IJSF_SB_EEEEEEEvNS4_8identityESZ_S19_vS1A_EENS_8epilogue10collective6detail29Sm90TmaWarpSpecializedAdapterINS1D_15DefaultEpilogueISI_SJ_SJ_NS1C_6thread17LinearCombinationISI_Li1EffLNS1H_9ScaleType4KindE0ELNS_15FloatRoundStyleE2ESI_EENS1_15EpilogueDefaultEEEEEvvEEEEvNT_6ParamsE --------------------------
	.section	.text._ZN7cutlass13device_kernelINS_4gemm6kernel13GemmUniversalIN4cute5tupleIJiiiiEEENS1_10collective13CollectiveMmaINS1_37MainloopSm90TmaGmmaWarpSpecializedFP8ILi2ENS5_IJNS4_1CILi1EEESB_SB_EEENS1_32KernelTmaWarpSpecializedPingpongEEENS5_IJNSA_ILi64EEENSA_ILi128EEESF_EEENS_12float_e5m2_tENS5_IJlSB_lEEESI_SJ_NS4_8TiledMMAINS4_8MMA_AtomIJNS4_4SM904GMMA31MMA_64x128x32_F32E5M2E5M2_SS_TNILNSN_7ScaleInE1ELSP_1EEEEEENS4_6LayoutISC_NS5_IJNSA_ILi0EEEST_ST_EEEEENS5_IJNS4_10UnderscoreESW_SW_EEEEENS4_13SM90_TMA_LOADENS4_14ComposedLayoutINS4_7SwizzleILi2ELi4ELi3EEENS4_18smem_ptr_flag_bitsILi8EEENSS_INS5_IJNSA_ILi8EEESF_EEENS5_IJSF_SB_EEEEEEEvNS4_8identityESZ_S19_vS1A_EENS_8epilogue10collective6detail29Sm90TmaWarpSpecializedAdapterINS1D_15DefaultEpilogueISI_SJ_SJ_NS1C_6thread17LinearCombinationISI_Li1EffLNS1H_9ScaleType4KindE0ELNS_15FloatRoundStyleE2ESI_EENS1_15EpilogueDefaultEEEEEvvEEEEvNT_6ParamsE,"ax",@progbits
	.align	128
.text._ZN7cutlass13device_kernelINS_4gemm6kernel13GemmUniversalIN4cute5tupleIJiiiiEEENS1_10collective13CollectiveMmaINS1_37MainloopSm90TmaGmmaWarpSpecializedFP8ILi2ENS5_IJNS4_1CILi1EEESB_SB_EEENS1_32KernelTmaWarpSpecializedPingpongEEENS5_IJNSA_ILi64EEENSA_ILi128EEESF_EEENS_12float_e5m2_tENS5_IJlSB_lEEESI_SJ_NS4_8TiledMMAINS4_8MMA_AtomIJNS4_4SM904GMMA31MMA_64x128x32_F32E5M2E5M2_SS_TNILNSN_7ScaleInE1ELSP_1EEEEEENS4_6LayoutISC_NS5_IJNSA_ILi0EEEST_ST_EEEEENS5_IJNS4_10UnderscoreESW_SW_EEEEENS4_13SM90_TMA_LOADENS4_14ComposedLayoutINS4_7SwizzleILi2ELi4ELi3EEENS4_18smem_ptr_flag_bitsILi8EEENSS_INS5_IJNSA_ILi8EEESF_EEENS5_IJSF_SB_EEEEEEEvNS4_8identityESZ_S19_vS1A_EENS_8epilogue10collective6detail29Sm90TmaWarpSpecializedAdapterINS1D_15DefaultEpilogueISI_SJ_SJ_NS1C_6thread17LinearCombinationISI_Li1EffLNS1H_9ScaleType4KindE0ELNS_15FloatRoundStyleE2ESI_EENS1_15EpilogueDefaultEEEEEvvEEEEvNT_6ParamsE:
        .type           _ZN7cutlass13device_kernelINS_4gemm6kernel13GemmUniversalIN4cute5tupleIJiiiiEEENS1_10collective13CollectiveMmaINS1_37MainloopSm90TmaGmmaWarpSpecializedFP8ILi2ENS5_IJNS4_1CILi1EEESB_SB_EEENS1_32KernelTmaWarpSpecializedPingpongEEENS5_IJNSA_ILi64EEENSA_ILi128EEESF_EEENS_12float_e5m2_tENS5_IJlSB_lEEESI_SJ_NS4_8TiledMMAINS4_8MMA_AtomIJNS4_4SM904GMMA31MMA_64x128x32_F32E5M2E5M2_SS_TNILNSN_7ScaleInE1ELSP_1EEEEEENS4_6LayoutISC_NS5_IJNSA_ILi0EEEST_ST_EEEEENS5_IJNS4_10UnderscoreESW_SW_EEEEENS4_13SM90_TMA_LOADENS4_14ComposedLayoutINS4_7SwizzleILi2ELi4ELi3EEENS4_18smem_ptr_flag_bitsILi8EEENSS_INS5_IJNSA_ILi8EEESF_EEENS5_IJSF_SB_EEEEEEEvNS4_8identityESZ_S19_vS1A_EENS_8epilogue10collective6detail29Sm90TmaWarpSpecializedAdapterINS1D_15DefaultEpilogueISI_SJ_SJ_NS1C_6thread17LinearCombinationISI_Li1EffLNS1H_9ScaleType4KindE0ELNS_15FloatRoundStyleE2ESI_EENS1_15EpilogueDefaultEEEEEvvEEEEvNT_6ParamsE,@function
        .size           _ZN7cutlass13device_kernelINS_4gemm6kernel13GemmUniversalIN4cute5tupleIJiiiiEEENS1_10collective13CollectiveMmaINS1_37MainloopSm90TmaGmmaWarpSpecializedFP8ILi2ENS5_IJNS4_1CILi1EEESB_SB_EEENS1_32KernelTmaWarpSpecializedPingpongEEENS5_IJNSA_ILi64EEENSA_ILi128EEESF_EEENS_12float_e5m2_tENS5_IJlSB_lEEESI_SJ_NS4_8TiledMMAINS4_8MMA_AtomIJNS4_4SM904GMMA31MMA_64x128x32_F32E5M2E5M2_SS_TNILNSN_7ScaleInE1ELSP_1EEEEEENS4_6LayoutISC_NS5_IJNSA_ILi0EEEST_ST_EEEEENS5_IJNS4_10UnderscoreESW_SW_EEEEENS4_13SM90_TMA_LOADENS4_14ComposedLayoutINS4_7SwizzleILi2ELi4ELi3EEENS4_18smem_ptr_flag_bitsILi8EEENSS_INS5_IJNSA_ILi8EEESF_EEENS5_IJSF_SB_EEEEEEEvNS4_8identityESZ_S19_vS1A_EENS_8epilogue10collective6detail29Sm90TmaWarpSpecializedAdapterINS1D_15DefaultEpilogueISI_SJ_SJ_NS1C_6thread17LinearCombinationISI_Li1EffLNS1H_9ScaleType4KindE0ELNS_15FloatRoundStyleE2ESI_EENS1_15EpilogueDefaultEEEEEvvEEEEvNT_6ParamsE,(.L_x_199 - _ZN7cutlass13device_kernelINS_4gemm6kernel13GemmUniversalIN4cute5tupleIJiiiiEEENS1_10collective13CollectiveMmaINS1_37MainloopSm90TmaGmmaWarpSpecializedFP8ILi2ENS5_IJNS4_1CILi1EEESB_SB_EEENS1_32KernelTmaWarpSpecializedPingpongEEENS5_IJNSA_ILi64EEENSA_ILi128EEESF_EEENS_12float_e5m2_tENS5_IJlSB_lEEESI_SJ_NS4_8TiledMMAINS4_8MMA_AtomIJNS4_4SM904GMMA31MMA_64x128x32_F32E5M2E5M2_SS_TNILNSN_7ScaleInE1ELSP_1EEEEEENS4_6LayoutISC_NS5_IJNSA_ILi0EEEST_ST_EEEEENS5_IJNS4_10UnderscoreESW_SW_EEEEENS4_13SM90_TMA_LOADENS4_14ComposedLayoutINS4_7SwizzleILi2ELi4ELi3EEENS4_18smem_ptr_flag_bitsILi8EEENSS_INS5_IJNSA_ILi8EEESF_EEENS5_IJSF_SB_EEEEEEEvNS4_8identityESZ_S19_vS1A_EENS_8epilogue10collective6detail29Sm90TmaWarpSpecializedAdapterINS1D_15DefaultEpilogueISI_SJ_SJ_NS1C_6thread17LinearCombinationISI_Li1EffLNS1H_9ScaleType4KindE0ELNS_15FloatRoundStyleE2ESI_EENS1_15EpilogueDefaultEEEEEvvEEEEvNT_6ParamsE)
        .other          _ZN7cutlass13device_kernelINS_4gemm6kernel13GemmUniversalIN4cute5tupleIJiiiiEEENS1_10collective13CollectiveMmaINS1_37MainloopSm90TmaGmmaWarpSpecializedFP8ILi2ENS5_IJNS4_1CILi1EEESB_SB_EEENS1_32KernelTmaWarpSpecializedPingpongEEENS5_IJNSA_ILi64EEENSA_ILi128EEESF_EEENS_12float_e5m2_tENS5_IJlSB_lEEESI_SJ_NS4_8TiledMMAINS4_8MMA_AtomIJNS4_4SM904GMMA31MMA_64x128x32_F32E5M2E5M2_SS_TNILNSN_7ScaleInE1ELSP_1EEEEEENS4_6LayoutISC_NS5_IJNSA_ILi0EEEST_ST_EEEEENS5_IJNS4_10UnderscoreESW_SW_EEEEENS4_13SM90_TMA_LOADENS4_14ComposedLayoutINS4_7SwizzleILi2ELi4ELi3EEENS4_18smem_ptr_flag_bitsILi8EEENSS_INS5_IJNSA_ILi8EEESF_EEENS5_IJSF_SB_EEEEEEEvNS4_8identityESZ_S19_vS1A_EENS_8epilogue10collective6detail29Sm90TmaWarpSpecializedAdapterINS1D_15DefaultEpilogueISI_SJ_SJ_NS1C_6thread17LinearCombinationISI_Li1EffLNS1H_9ScaleType4KindE0ELNS_15FloatRoundStyleE2ESI_EENS1_15EpilogueDefaultEEEEEvvEEEEvNT_6ParamsE,@"STO_CUDA_ENTRY STV_DEFAULT"
_ZN7cutlass13device_kernelINS_4gemm6kernel13GemmUniversalIN4cute5tupleIJiiiiEEENS1_10collective13CollectiveMmaINS1_37MainloopSm90TmaGmmaWarpSpecializedFP8ILi2ENS5_IJNS4_1CILi1EEESB_SB_EEENS1_32KernelTmaWarpSpecializedPingpongEEENS5_IJNSA_ILi64EEENSA_ILi128EEESF_EEENS_12float_e5m2_tENS5_IJlSB_lEEESI_SJ_NS4_8TiledMMAINS4_8MMA_AtomIJNS4_4SM904GMMA31MMA_64x128x32_F32E5M2E5M2_SS_TNILNSN_7ScaleInE1ELSP_1EEEEEENS4_6LayoutISC_NS5_IJNSA_ILi0EEEST_ST_EEEEENS5_IJNS4_10UnderscoreESW_SW_EEEEENS4_13SM90_TMA_LOADENS4_14ComposedLayoutINS4_7SwizzleILi2ELi4ELi3EEENS4_18smem_ptr_flag_bitsILi8EEENSS_INS5_IJNSA_ILi8EEESF_EEENS5_IJSF_SB_EEEEEEEvNS4_8identityESZ_S19_vS1A_EENS_8epilogue10collective6detail29Sm90TmaWarpSpecializedAdapterINS1D_15DefaultEpilogueISI_SJ_SJ_NS1C_6thread17LinearCombinationISI_Li1EffLNS1H_9ScaleType4KindE0ELNS_15FloatRoundStyleE2ESI_EENS1_15EpilogueDefaultEEEEEvvEEEEvNT_6ParamsE:
[----:B------:R-:W-:Y:S01]  /*0000*/  LDC R1, c[0x0][0x28] ;  /* 0x00000a00ff017b82 */ /* 0x000fe20000000800 */
[----:B------:R-:W0:Y:S01]  /*0010*/  S2R R8, SR_TID.X ;  /* 0x0000000000087919 */ /* 0x000e220000002100 */
[----:B------:R-:W-:Y:S01]  /*0020*/  ELECT P0, URZ, PT ;  /* 0x00000000003f782f */ /* 0x000fe20003800000 */
[----:B------:R-:W-:Y:S01]  /*0030*/  BSSY B0, `(.L_x_0) ;  /* 0x0000014000007945 */ /* 0x000fe20003800000 */
[----:B0-----:R-:W-:-:S05]  /*0040*/  SHF.R.U32.HI R0, RZ, 0x5, R8 ;  /* 0x00000005ff007819 */ /* 0x001fca0000011608 */
[----:B------:R-:W0:Y:S02]  /*0050*/  SHFL.IDX PT, R2, R0, RZ, 0x1f ;  /* 0x00001fff00027589 */ /* 0x000e2400000e0000 */
[----:B0-----:R-:W-:Y:S02]  /*0060*/  R2UR UR8, R2 ;  /* 0x00000000020872ca */ /* 0x001fe400000e0000 */
[----:B------:R-:W-:-:S05]  /*0070*/  SHF.R.U32.HI R2, RZ, 0x7, R8 ;  /* 0x00000007ff027819 */ /* 0x000fca0000011608 */
[----:B------:R0:W1:Y:S06]  /*0080*/  SHFL.IDX PT, R3, R2, RZ, 0x1f ;  /* 0x00001fff02037589 */ /* 0x00006c00000e0000 */
[----:B------:R-:W-:Y:S02]  /*0090*/  USHF.R.S32.HI UR4, URZ, 0x1f, UR8 ;  /* 0x0000001f3f047899 */ /* 0x000fe40008011408 */
[----:B------:R-:W-:Y:S02]  /*00a0*/  ISETP.NE.OR P0, PT, RZ, UR8, !P0 ;  /* 0x00000008ff007c0c */ /* 0x000fe4000c705670 */
[----:B------:R-:W-:-:S04]  /*00b0*/  ULEA.HI UR4, UR4, UR8, URZ, 0x2 ;  /* 0x0000000804047291 */ /* 0x000fc8000f8f103f */
[----:B------:R-:W-:-:S04]  /*00c0*/  ULOP3.LUT UR4, UR4, 0xfffffffc, URZ, 0xc0, !UPT ;  /* 0xfffffffc04047892 */ /* 0x000fc8000f8ec03f */
[----:B------:R-:W-:-:S03]  /*00d0*/  UIADD3 UR8, UR8, -UR4, URZ ;  /* 0x8000000408087290 */ /* 0x000fc6000fffe03f */
[----:B0-----:R-:W-:Y:S09]  /*00e0*/  @P0 BRA `(.L_x_1) ;  /* 0x0000000000200947 */ /* 0x001ff20003800000 */
[----:B------:R-:W-:Y:S02]  /*00f0*/  ULDC.64 UR4, c[0x0][0x198] ;  /* 0x0000660000047ab9 */ /* 0x000fe40000000a00 */
[----:B------:R-:W-:Y:S02]  /*0100*/  UIADD3 UR6, UP0, UR4, 0xf0, URZ ;  /* 0x000000f004067890 */ /* 0x000fe4000ff1e03f */
[----:B------:R-:W-:Y:S02]  /*0110*/  UIADD3 UR4, UP1, UR4, 0x1f0, URZ ;  /* 0x000001f004047890 */ /* 0x000fe4000ff3e03f */
[----:B------:R-:W-:Y:S02]  /*0120*/  UIADD3.X UR7, URZ, UR5, URZ, UP0, !UPT ;  /* 0x000000053f077290 */ /* 0x000fe400087fe43f */
[----:B------:R-:W-:-:S07]  /*0130*/  UIADD3.X UR5, URZ, UR5, URZ, UP1, !UPT ;  /* 0x000000053f057290 */ /* 0x000fce0008ffe43f */
[----:B------:R0:W-:Y:S02]  /*0140*/  UTMACCTL.PF [UR6] ;  /* 0x00000000060079b9 */ /* 0x0001e40008040000 */
[----:B------:R0:W-:Y:S02]  /*0150*/  UTMACCTL.PF [UR4] ;  /* 0x00000000040079b9 */ /* 0x0001e40008040000 */
[----:B0-----:R-:W-:Y:S01]  /*0160*/  NOP ;  /* 0x0000000000007918 */ /* 0x001fe20000000000 */
.L_x_1:
[----:B------:R-:W-:Y:S05]  /*0170*/  BSYNC B0 ;  /* 0x0000000000007941 */ /* 0x000fea0003800000 */
.L_x_0:
[----:B------:R-:W0:Y:S01]  /*0180*/  SHFL.IDX PT, R4, R0, RZ, 0x1f ;  /* 0x00001fff00047589 */ /* 0x000e2200000e0000 */
[----:B-1----:R-:W-:Y:S01]  /*0190*/  R2UR UR16, R3 ;  /* 0x00000000031072ca */ /* 0x002fe200000e0000 */
[----:B------:R-:W-:-:S04]  /*01a0*/  UISETP.NE.AND UP0, UPT, UR8, 0x3, UPT ;  /* 0x000000030800788c */ /* 0x000fc8000bf05270 */
[----:B------:R-:W-:-:S08]  /*01b0*/  UISETP.EQ.OR UP0, UPT, UR8, URZ, !UP0 ;  /* 0x0000003f0800728c */ /* 0x000fd0000c702670 */
[----:B------:R-:W-:Y:S02]  /*01c0*/  UIADD3 UR24, UR16, -0x1, URZ ;  /* 0xffffffff10187890 */ /* 0x000fe4000fffe03f */
[----:B------:R-:W-:Y:S02]  /*01d0*/  UISETP.EQ.AND UP0, UPT, UR16, URZ, UP0 ;  /* 0x0000003f1000728c */ /* 0x000fe40008702270 */
[----:B------:R-:W-:Y:S02]  /*01e0*/  UISETP.GE.U32.AND UP1, UPT, UR24, 0x2, UPT ;  /* 0x000000021800788c */ /* 0x000fe4000bf26070 */
[----:B------:R-:W-:Y:S01]  /*01f0*/  USEL UR13, URZ, 0x1, !UP0 ;  /* 0x000000013f0d7887 */ /* 0x000fe2000c000000 */
[----:B0-----:R-:W-:-:S03]  /*0200*/  ISETP.NE.AND P0, PT, R4, RZ, PT ;  /* 0x000000ff0400720c */ /* 0x001fc60003f05270 */
[----:B------:R-:W-:-:S10]  /*0210*/  USEL UR13, UR13, 0x2, UP1 ;  /* 0x000000020d0d7887 */ /* 0x000fd40008800000 */
[----:B------:R-:W-:Y:S05]  /*0220*/  @P0 BRA `(.L_x_2) ;  /* 0x0000000000480947 */ /* 0x000fea0003800000 */
[----:B------:R-:W0:Y:S01]  /*0230*/  S2UR UR9, SR_CgaCtaId ;  /* 0x00000000000979c3 */ /* 0x000e220000008800 */
[----:B------:R-:W-:Y:S01]  /*0240*/  UMOV UR4, 0x400 ;  /* 0x0000040000047882 */ /* 0x000fe20000000000 */
[----:B------:R-:W-:Y:S01]  /*0250*/  UMOV UR5, 0x1 ;  /* 0x0000000100057882 */ /* 0x000fe20000000000 */
[----:B------:R-:W-:Y:S01]  /*0260*/  UMOV UR6, 0x80 ;  /* 0x0000008000067882 */ /* 0x000fe20000000000 */
[----:B------:R-:W-:Y:S01]  /*0270*/  ELECT P0, URZ, PT ;  /* 0x00000000003f782f */ /* 0x000fe20003800000 */
[----:B------:R-:W-:-:S04]  /*0280*/  UIADD3 UR6, -UR6, 0x100000, URZ ;  /* 0x0010000006067890 */ /* 0x000fc8000fffe13f */
[----:B------:R-:W-:Y:S02]  /*0290*/  USHF.L.U32 UR7, UR6, 0xb, URZ ;  /* 0x0000000b06077899 */ /* 0x000fe4000800063f */
[----:B------:R-:W-:Y:S02]  /*02a0*/  USHF.L.U32 UR6, UR6, 0x1, URZ ;  /* 0x0000000106067899 */ /* 0x000fe4000800063f */
[----:B0-----:R-:W-:Y:S02]  /*02b0*/  ULEA UR9, UR9, UR4, 0x18 ;  /* 0x0000000409097291 */ /* 0x001fe4000f8ec03f */
[----:B------:R-:W-:-:S04]  /*02c0*/  UIADD3 UR4, -UR5, 0x100000, URZ ;  /* 0x0010000005047890 */ /* 0x000fc8000fffe13f */
[----:B------:R-:W-:Y:S02]  /*02d0*/  USHF.L.U32 UR5, UR4, 0xb, URZ ;  /* 0x0000000b04057899 */ /* 0x000fe4000800063f */
[----:B------:R-:W-:Y:S01]  /*02e0*/  USHF.L.U32 UR4, UR4, 0x1, URZ ;  /* 0x0000000104047899 */ /* 0x000fe2000800063f */
[----:B------:R-:W0:Y:S11]  /*02f0*/  FENCE.VIEW.ASYNC.S ;  /* 0x00000000000073c6 */ /* 0x000e360000000000 */
[----:B0-----:R0:W1:Y:S01]  /*0300*/  SYNCS.EXCH.64 URZ, [UR9], UR4 ;  /* 0x00000004093f75b2 */ /* 0x0010620008000100 */
[----:B------:R0:W2:Y:S01]  /*0310*/  SYNCS.EXCH.64 URZ, [UR9+0x10], UR6 ;  /* 0x00001006093f75b2 */ /* 0x0000a20008000100 */
[----:B------:R0:W3:Y:S01]  /*0320*/  SYNCS.EXCH.64 URZ, [UR9+0x8], UR4 ;  /* 0x00000804093f75b2 */ /* 0x0000e20008000100 */
[----:B------:R0:W4:Y:S01]  /*0330*/  SYNCS.EXCH.64 URZ, [UR9+0x18], UR6 ;  /* 0x00001806093f75b2 */ /* 0x0001220008000100 */
[----:B------:R-:W-:Y:S01]  /*0340*/  NOP ;  /* 0x0000000000007918 */ /* 0x000fe20000000000 */
.L_x_2:
[----:B------:R-:W5:Y:S01]  /*0350*/  SHFL.IDX PT, R4, R0, RZ, 0x1f ;  /* 0x00001fff00047589 */ /* 0x000f6200000e0000 */
[----:B------:R-:W-:Y:S01]  /*0360*/  ELECT P0, URZ, PT ;  /* 0x00000000003f782f */ /* 0x000fe20003800000 */
[----:B------:R-:W-:Y:S01]  /*0370*/  NOP ;  /* 0x0000000000007918 */ /* 0x000fe20000000000 */
[----:B------:R-:W-:Y:S01]  /*0380*/  ELECT P1, URZ, PT ;  /* 0x00000000003f782f */ /* 0x000fe20003820000 */
[----:B------:R-:W1:Y:S01]  /*0390*/  SHFL.IDX PT, R3, R0, RZ, 0x1f ;  /* 0x00001fff00037589 */ /* 0x000e6200000e0000 */
[----:B0-----:R-:W-:Y:S01]  /*03a0*/  UMOV UR4, 0x20 ;  /* 0x0000002000047882 */ /* 0x001fe20000000000 */
[----:B------:R-:W-:Y:S01]  /*03b0*/  UMOV UR12, 0x80 ;  /* 0x00000080000c7882 */ /* 0x000fe20000000000 */
[----:B------:R-:W-:Y:S01]  /*03c0*/  NOP ;  /* 0x0000000000007918 */ /* 0x000fe20000000000 */
[----:B------:R0:W0:Y:S01]  /*03d0*/  SHFL.IDX PT, R13, R2, RZ, 0x1f ;  /* 0x00001fff020d7589 */ /* 0x00002200000e0000 */
[----:B------:R-:W-:Y:S01]  /*03e0*/  ULDC.64 UR22, c[0x0][0x208] ;  /* 0x0000820000167ab9 */ /* 0x000fe20000000a00 */
[----:B-----5:R-:W-:-:S02]  /*03f0*/  ISETP.NE.OR P0, PT, R4, RZ, !P0 ;  /* 0x000000ff0400720c */ /* 0x020fc40004705670 */
[----:B-1----:R-:W-:Y:S02]  /*0400*/  ISETP.NE.OR P1, PT, R3, RZ, !P1 ;  /* 0x000000ff0300720c */ /* 0x002fe40004f25670 */
[----:B------:R-:W-:-:S04]  /*0410*/  SHF.R.S32.HI R3, RZ, 0x1f, R8 ;  /* 0x0000001fff037819 */ /* 0x000fc80000011408 */
[----:B------:R-:W-:-:S05]  /*0420*/  LEA.HI R3, R3, R8, RZ, 0x7 ;  /* 0x0000000803037211 */ /* 0x000fca00078f38ff */
[----:B------:R-:W-:Y:S01]  /*0430*/  VOTEU.ALL UP0, P0 ;  /* 0x00000000003f7886 */ /* 0x000fe20000000000 */
[----:B------:R-:W-:Y:S01]  /*0440*/  LOP3.LUT R3, R3, 0xffffff80, RZ, 0xc0, !PT ;  /* 0xffffff8003037812 */ /* 0x000fe200078ec0ff */
[----:B------:R-:W-:-:S03]  /*0450*/  VOTEU.ALL UP1, P1 ;  /* 0x00000000003f7886 */ /* 0x000fc60000820000 */
[----:B------:R-:W1:Y:S01]  /*0460*/  @!UP0 S2UR UR7, SR_CgaCtaId ;  /* 0x00000000000789c3 */ /* 0x000e620000008800 */
[----:B------:R-:W-:Y:S01]  /*0470*/  @!UP0 UMOV UR6, 0x400 ;  /* 0x0000040000068882 */ /* 0x000fe20000000000 */
[----:B------:R-:W-:-:S04]  /*0480*/  @!UP0 UIADD3 UR4, -UR4, 0x100000, URZ ;  /* 0x0010000004048890 */ /* 0x000fc8000fffe13f */
[----:B------:R-:W-:Y:S02]  /*0490*/  @!UP0 USHF.L.U32 UR5, UR4, 0xb, URZ ;  /* 0x0000000b04058899 */ /* 0x000fe4000800063f */
[----:B------:R-:W-:Y:S01]  /*04a0*/  @!UP0 USHF.L.U32 UR4, UR4, 0x1, URZ ;  /* 0x0000000104048899 */ /* 0x000fe2000800063f */
[----:B------:R-:W-:Y:S01]  /*04b0*/  IMAD.IADD R12, R8, 0x1, -R3 ;  /* 0x00000001080c7824 */ /* 0x000fe200078e0a03 */
[----:B------:R-:W-:Y:S01]  /*04c0*/  @!UP1 UMOV UR10, 0x400 ;  /* 0x00000400000a9882 */ /* 0x000fe20000000000 */
[----:B------:R-:W-:Y:S01]  /*04d0*/  VOTEU.ALL UP2, P1 ;  /* 0x00000000003f7886 */ /* 0x000fe20000840000 */
[----:B------:R-:W-:Y:S01]  /*04e0*/  VOTEU.ALL UP3, P1 ;  /* 0x00000000003f7886 */ /* 0x000fe20000860000 */
[----:B------:R-:W-:Y:S01]  /*04f0*/  VOTEU.ALL UP4, P1 ;  /* 0x00000000003f7886 */ /* 0x000fe20000880000 */
[----:B------:R-:W5:Y:S01]  /*0500*/  @!UP1 S2UR UR11, SR_CgaCtaId ;  /* 0x00000000000b99c3 */ /* 0x000f620000008800 */
[----:B------:R-:W-:Y:S01]  /*0510*/  VOTEU.ALL UP5, P1 ;  /* 0x00000000003f7886 */ /* 0x000fe200008a0000 */
[----:B------:R-:W-:Y:S01]  /*0520*/  ISETP.NE.AND P1, PT, RZ, UR16, PT ;  /* 0x00000010ff007c0c */ /* 0x000fe2000bf25270 */
[----:B-1----:R-:W-:-:S02]  /*0530*/  @!UP0 ULEA UR9, UR7, UR6, 0x18 ;  /* 0x0000000607098291 */ /* 0x002fc4000f8ec03f */
[----:B------:R-:W-:-:S04]  /*0540*/  @!UP1 UIADD3 UR6, -UR12, 0x100000, URZ ;  /* 0x001000000c069890 */ /* 0x000fc8000fffe13f */
[----:B------:R-:W-:Y:S02]  /*0550*/  @!UP1 USHF.L.U32 UR7, UR6, 0xb, URZ ;  /* 0x0000000b06079899 */ /* 0x000fe4000800063f */
[----:B------:R-:W-:Y:S01]  /*0560*/  @!UP1 USHF.L.U32 UR6, UR6, 0x1, URZ ;  /* 0x0000000106069899 */ /* 0x000fe2000800063f */
[----:B------:R-:W-:Y:S01]  /*0570*/  VOTEU.ALL UP0, P0 ;  /* 0x00000000003f7886 */ /* 0x000fe20000000000 */
[----:B-----5:R-:W-:Y:S01]  /*0580*/  @!UP1 ULEA UR10, UR11, UR10, 0x18 ;  /* 0x0000000a0b0a9291 */ /* 0x020fe2000f8ec03f */
[----:B------:R-:W-:Y:S01]  /*0590*/  VOTEU.ALL UP1, P0 ;  /* 0x00000000003f7886 */ /* 0x000fe20000020000 */
[----:B------:R-:W1:Y:S02]  /*05a0*/  FENCE.VIEW.ASYNC.S ;  /* 0x00000000000073c6 */ /* 0x000e640000000000 */
[----:B-1----:R-:W2:Y:S02]  /*05b0*/  @!UP0 SYNCS.EXCH.64 URZ, [UR9+0x50], UR4 ;  /* 0x00005004093f85b2 */ /* 0x002ea40008000100 */
[----:B------:R1:W2:Y:S01]  /*05c0*/  @!UP1 SYNCS.EXCH.64 URZ, [UR9+0x58], UR4 ;  /* 0x00005804093f95b2 */ /* 0x0002a20008000100 */
[----:B------:R-:W-:Y:S01]  /*05d0*/  NOP ;  /* 0x0000000000007918 */ /* 0x000fe20000000000 */
[----:B-1----:R-:W-:-:S02]  /*05e0*/  ULDC.64 UR4, c[0x0][0x598] ;  /* 0x0001660000047ab9 */ /* 0x002fc40000000a00 */
[----:B------:R-:W-:Y:S02]  /*05f0*/  ISETP.NE.U32.AND P0, PT, RZ, UR4, PT ;  /* 0x00000004ff007c0c */ /* 0x000fe4000bf05070 */
[----:B------:R1:W2:Y:S02]  /*0600*/  @!UP2 SYNCS.EXCH.64 URZ, [UR10+0x30], UR6 ;  /* 0x000030060a3fa5b2 */ /* 0x0002a40008000100 */
[----:B------:R-:W-:Y:S01]  /*0610*/  ISETP.NE.AND.EX P0, PT, RZ, UR5, PT, P0 ;  /* 0x00000005ff007c0c */ /* 0x000fe2000bf05300 */
[----:B------:R1:W2:Y:S01]  /*0620*/  @!UP3 SYNCS.EXCH.64 URZ, [UR10+0x38], UR6 ;  /* 0x000038060a3fb5b2 */ /* 0x0002a20008000100 */
[----:B------:R1:W2:Y:S01]  /*0630*/  @!UP4 SYNCS.EXCH.64 URZ, [UR10+0x40], UR6 ;  /* 0x000040060a3fc5b2 */ /* 0x0002a20008000100 */
[----:B------:R1:W2:Y:S01]  /*0640*/  @!UP5 SYNCS.EXCH.64 URZ, [UR10+0x48], UR6 ;  /* 0x000048060a3fd5b2 */ /* 0x0002a20008000100 */
[----:B------:R-:W-:Y:S01]  /*0650*/  NOP ;  /* 0x0000000000007918 */ /* 0x000fe20000000000 */
[----:B--234-:R-:W-:Y:S08]  /*0660*/  BAR.SYNC.DEFER_BLOCKING 0x0 ;  /* 0x0000000000007b1d */ /* 0x01cff00000010000 */
[----:B01----:R-:W-:Y:S05]  /*0670*/  @!P0 BRA `(.L_x_3) ;  /* 0x00000000001c8947 */ /* 0x003fea0003800000 */
[----:B------:R-:W0:Y:S02]  /*0680*/  LDC.64 R2, c[0x0][0x598] ;  /* 0x00016600ff027b82 */ /* 0x000e240000000a00 */
[----:B0-----:R-:W2:Y:S02]  /*0690*/  LDG.E.64 R2, desc[UR22][R2.64] ;  /* 0x0000001602027981 */ /* 0x001ea4000c1e1b00 */
[----:B--2---:R-:W-:-:S04]  /*06a0*/  ISETP.NE.U32.AND P0, PT, R2, RZ, PT ;  /* 0x000000ff0200720c */ /* 0x004fc80003f05070 */
[----:B------:R-:W-:-:S13]  /*06b0*/  ISETP.NE.AND.EX P0, PT, R3, RZ, PT, P0 ;  /* 0x000000ff0300720c */ /* 0x000fda0003f05300 */
[----:B------:R-:W-:Y:S05]  /*06c0*/  @!P0 BRA `(.L_x_3) ;  /* 0x0000000000088947 */ /* 0x000fea0003800000 */
[----:B------:R2:W5:Y:S01]  /*06d0*/  LD.E R6, desc[UR22][R2.64] ;  /* 0x0000001602067980 */ /* 0x000562000c101900 */
[----:B------:R-:W-:Y:S05]  /*06e0*/  BRA `(.L_x_4) ;  /* 0x0000000000207947 */ /* 0x000fea0003800000 */
.L_x_3:
[----:B------:R-:W-:Y:S02]  /*06f0*/  ULDC.64 UR4, c[0x0][0x588] ;  /* 0x0001620000047ab9 */ /* 0x000fe40000000a00 */
[----:B------:R-:W-:-:S04]  /*0700*/  ISETP.NE.U32.AND P0, PT, RZ, UR4, PT ;  /* 0x00000004ff007c0c */ /* 0x000fc8000bf05070 */
[----:B------:R-:W-:-:S13]  /*0710*/  ISETP.NE.AND.EX P0, PT, RZ, UR5, PT, P0 ;  /* 0x00000005ff007c0c */ /* 0x000fda000bf05300 */
[----:B------:R-:W-:Y:S05]  /*0720*/  @!P0 BRA `(.L_x_5) ;  /* 0x00000000000c8947 */ /* 0x000fea0003800000 */
[----:B------:R-:W0:Y:S02]  /*0730*/  LDC.64 R6, c[0x0][0x588] ;  /* 0x00016200ff067b82 */ /* 0x000e240000000a00 */
[----:B0-----:R1:W5:Y:S01]  /*0740*/  LDG.E R6, desc[UR22][R6.64] ;  /* 0x0000001606067981 */ /* 0x001362000c1e1900 */
[----:B------:R-:W-:Y:S05]  /*0750*/  BRA `(.L_x_4) ;  /* 0x0000000000047947 */ /* 0x000fea0003800000 */
.L_x_5:
[----:B------:R-:W0:Y:S02]  /*0760*/  LDC R6, c[0x0][0x580] ;  /* 0x00016000ff067b82 */ /* 0x000e240000000800 */
.L_x_4:
[----:B------:R-:W-:Y:S02]  /*0770*/  ULDC.64 UR4, c[0x0][0x5a0] ;  /* 0x0001680000047ab9 */ /* 0x000fe40000000a00 */
[----:B------:R-:W-:-:S04]  /*0780*/  ISETP.NE.U32.AND P0, PT, RZ, UR4, PT ;  /* 0x00000004ff007c0c */ /* 0x000fc8000bf05070 */
[----:B------:R-:W-:-:S13]  /*0790*/  ISETP.NE.AND.EX P0, PT, RZ, UR5, PT, P0 ;  /* 0x00000005ff007c0c */ /* 0x000fda000bf05300 */
[----:B------:R-:W-:Y:S05]  /*07a0*/  @!P0 BRA `(.L_x_6) ;  /* 0x00000000001c8947 */ /* 0x000fea0003800000 */
[----:B--2---:R-:W2:Y:S02]  /*07b0*/  LDC.64 R2, c[0x0][0x5a0] ;  /* 0x00016800ff027b82 */ /* 0x004ea40000000a00 */
[----:B--2---:R-:W2:Y:S02]  /*07c0*/  LDG.E.64 R2, desc[UR22][R2.64] ;  /* 0x0000001602027981 */ /* 0x004ea4000c1e1b00 */
[----:B--2---:R-:W-:-:S04]  /*07d0*/  ISETP.NE.U32.AND P0, PT, R2, RZ, PT ;  /* 0x000000ff0200720c */ /* 0x004fc80003f05070 */
[----:B------:R-:W-:-:S13]  /*07e0*/  ISETP.NE.AND.EX P0, PT, R3, RZ, PT, P0 ;  /* 0x000000ff0300720c */ /* 0x000fda0003f05300 */
[----:B------:R-:W-:Y:S05]  /*07f0*/  @!P0 BRA `(.L_x_6) ;  /* 0x0000000000088947 */ /* 0x000fea0003800000 */
[----:B-1----:R4:W5:Y:S01]  /*0800*/  LD.E R7, desc[UR22][R2.64] ;  /* 0x0000001602077980 */ /* 0x002962000c101900 */
[----:B------:R-:W-:Y:S05]  /*0810*/  BRA `(.L_x_7) ;  /* 0x0000000000207947 */ /* 0x000fea0003800000 */
.L_x_6:
[----:B------:R-:W-:Y:S02]  /*0820*/  ULDC.64 UR4, c[0x0][0x590] ;  /* 0x0001640000047ab9 */ /* 0x000fe40000000a00 */
[----:B------:R-:W-:-:S04]  /*0830*/  ISETP.NE.U32.AND P0, PT, RZ, UR4, PT ;  /* 0x00000004ff007c0c */ /* 0x000fc8000bf05070 */
[----:B------:R-:W-:-:S13]  /*0840*/  ISETP.NE.AND.EX P0, PT, RZ, UR5, PT, P0 ;  /* 0x00000005ff007c0c */ /* 0x000fda000bf05300 */
[----:B------:R-:W-:Y:S05]  /*0850*/  @!P0 BRA `(.L_x_8) ;  /* 0x00000000000c8947 */ /* 0x000fea0003800000 */
[----:B--2---:R-:W1:Y:S02]  /*0860*/  LDC.64 R2, c[0x0][0x590] ;  /* 0x00016400ff027b82 */ /* 0x004e640000000a00 */
[----:B-1----:R3:W5:Y:S01]  /*0870*/  LDG.E R7, desc[UR22][R2.64] ;  /* 0x0000001602077981 */ /* 0x002762000c1e1900 */
[----:B------:R-:W-:Y:S05]  /*0880*/  BRA `(.L_x_7) ;  /* 0x0000000000047947 */ /* 0x000fea0003800000 */
.L_x_8:
[----:B-1----:R-:W1:Y:S02]  /*0890*/  LDC R7, c[0x0][0x584] ;  /* 0x00016100ff077b82 */ /* 0x002e640000000800 */
.L_x_7:
[----:B------:R-:W0:Y:S01]  /*08a0*/  S2UR UR11, SR_CTAID.Y ;  /* 0x00000000000b79c3 */ /* 0x000e220000002600 */
[----:B------:R-:W-:Y:S01]  /*08b0*/  ULDC UR5, c[0x0][0x65c] ;  /* 0x0001970000057ab9 */ /* 0x000fe20000000800 */
[----:B------:R-:W-:Y:S01]  /*08c0*/  UISETP.NE.AND UP0, UPT, UR16, 0x2, UPT ;  /* 0x000000021000788c */ /* 0x000fe2000bf05270 */
[----:B------:R-:W-:Y:S01]  /*08d0*/  PRMT R9, RZ, 0x7610, R9 ;  /* 0x00007610ff097816 */ /* 0x000fe20000000009 */
[----:B------:R-:W-:Y:S01]  /*08e0*/  UISETP.NE.AND UP2, UPT, UR5, 0x1, UPT ;  /* 0x000000010500788c */ /* 0x000fe2000bf45270 */
[----:B------:R-:W-:Y:S02]  /*08f0*/  IMAD.MOV.U32 R5, RZ, RZ, -0x1 ;  /* 0xffffffffff057424 */ /* 0x000fe400078e00ff */
[----:B------:R-:W-:Y:S01]  /*0900*/  IMAD.MOV.U32 R4, RZ, RZ, -0x1 ;  /* 0xffffffffff047424 */ /* 0x000fe200078e00ff */
[----:B------:R-:W0:Y:S07]  /*0910*/  S2UR UR4, SR_CTAID.X ;  /* 0x00000000000479c3 */ /* 0x000e2e0000002500 */
[----:B------:R-:W-:Y:S01]  /*0920*/  @UP2 ULDC UR14, c[0x0][0x10] ;  /* 0x00000400000e2ab9 */ /* 0x000fe20000000800 */
[----:B------:R-:W-:Y:S01]  /*0930*/  @UP2 UMOV UR7, URZ ;  /* 0x0000003f00072c82 */ /* 0x000fe20008000000 */
[----:B------:R-:W-:Y:S01]  /*0940*/  @UP2 UMOV UR5, URZ ;  /* 0x0000003f00052c82 */ /* 0x000fe20008000000 */
[----:B------:R-:W-:Y:S01]  /*0950*/  @!UP2 ULDC UR10, c[0x0][0xc] ;  /* 0x00000300000aaab9 */ /* 0x000fe20000000800 */
[----:B--234-:R-:W2:Y:S01]  /*0960*/  LDC.64 R2, c[0x0][0x650] ;  /* 0x00019400ff027b82 */ /* 0x01cea20000000a00 */
[----:B0-----:R-:W-:-:S02]  /*0970*/  @UP2 UMOV UR9, UR11 ;  /* 0x0000000b00092c82 */ /* 0x001fc40008000000 */
[----:B------:R-:W-:Y:S01]  /*0980*/  @UP2 UMOV UR6, UR9 ;  /* 0x0000000900062c82 */ /* 0x000fe20008000000 */
[----:B------:R-:W-:Y:S01]  /*0990*/  @!UP2 UMOV UR9, UR11 ;  /* 0x0000000b0009ac82 */ /* 0x000fe20008000000 */
[----:B------:R-:W-:-:S03]  /*09a0*/  @UP2 UIMAD.WIDE.U32 UR14, UR4, UR14, UR6 ;  /* 0x0000000e040e22a5 */ /* 0x000fc6000f8e0006 */
[----:B------:R-:W-:Y:S01]  /*09b0*/  ULDC UR6, c[0x0][0xc] ;  /* 0x0000030000067ab9 */ /* 0x000fe20000000800 */
[----:B------:R-:W-:Y:S01]  /*09c0*/  @UP2 UIADD3 UR15, UR15, UR5, URZ ;  /* 0x000000050f0f2290 */ /* 0x000fe2000fffe03f */
[----:B------:R-:W-:Y:S02]  /*09d0*/  ULDC UR7, c[0x0][0x10] ;  /* 0x0000040000077ab9 */ /* 0x000fe40000000800 */
[----:B------:R-:W-:Y:S01]  /*09e0*/  UMOV UR5, URZ ;  /* 0x0000003f00057c82 */ /* 0x000fe20008000000 */
[----:B------:R-:W-:Y:S02]  /*09f0*/  UIMAD.WIDE.U32 UR6, UR6, UR7, URZ ;  /* 0x00000007060672a5 */ /* 0x000fe4000f8e003f */
[----:B------:R-:W-:Y:S01]  /*0a00*/  @!UP2 UIMAD.WIDE.U32 UR10, UR10, UR9, UR4 ;  /* 0x000000090a0aa2a5 */ /* 0x000fe2000f8e0004 */
[----:B------:R-:W-:Y:S02]  /*0a10*/  ULDC UR12, c[0x0][0x14] ;  /* 0x00000500000c7ab9 */ /* 0x000fe40000000800 */
[----:B------:R-:W-:-:S02]  /*0a20*/  UIMAD.WIDE.U32 UR20, UR6, UR12, URZ ;  /* 0x0000000c061472a5 */ /* 0x000fc4000f8e003f */
[----:B------:R-:W-:Y:S02]  /*0a30*/  UIMAD UR7, UR7, UR12, URZ ;  /* 0x0000000c070772a4 */ /* 0x000fe4000f8e023f */
[----:B------:R-:W-:Y:S01]  /*0a40*/  @!UP2 UMOV UR14, UR10 ;  /* 0x0000000a000eac82 */ /* 0x000fe20008000000 */
[----:B------:R-:W-:Y:S01]  /*0a50*/  @!UP2 UMOV UR15, UR11 ;  /* 0x0000000b000fac82 */ /* 0x000fe20008000000 */
[----:B------:R-:W-:Y:S02]  /*0a60*/  UIADD3 UR7, UR21, UR7, URZ ;  /* 0x0000000715077290 */ /* 0x000fe4000fffe03f */
[----:B------:R-:W-:-:S04]  /*0a70*/  UIADD3 UR6, UP1, UR14, UR20, URZ ;  /* 0x000000140e067290 */ /* 0x000fc8000ff3e03f */
[----:B------:R-:W-:Y:S02]  /*0a80*/  UIADD3.X UR10, UR15, UR7, URZ, UP1, !UPT ;  /* 0x000000070f0a7290 */ /* 0x000fe40008ffe43f */
[----:B------:R-:W-:Y:S02]  /*0a90*/  USEL UR6, UR6, UR14, !UP0 ;  /* 0x0000000e06067287 */ /* 0x000fe4000c000000 */
[----:B------:R-:W-:-:S04]  /*0aa0*/  USEL UR10, UR10, UR15, !UP0 ;  /* 0x0000000f0a0a7287 */ /* 0x000fc8000c000000 */
[----:B--2---:R-:W-:Y:S01]  /*0ab0*/  ISETP.LE.U32.AND P0, PT, R2, UR6, PT ;  /* 0x0000000602007c0c */ /* 0x004fe2000bf03070 */
[----:B------:R-:W-:Y:S02]  /*0ac0*/  IMAD.U32 R2, RZ, RZ, UR6 ;  /* 0x00000006ff027e24 */ /* 0x000fe4000f8e00ff */
[----:B------:R-:W-:-:S05]  /*0ad0*/  IMAD.U32 R0, RZ, RZ, UR10 ;  /* 0x0000000aff007e24 */ /* 0x000fca000f8e00ff */
[----:B------:R-:W-:Y:S01]  /*0ae0*/  ISETP.GE.U32.AND.EX P0, PT, R0, R3, PT, P0 ;  /* 0x000000030000720c */ /* 0x000fe20003f06100 */
[----:B------:R-:W-:Y:S02]  /*0af0*/  IMAD.U32 R3, RZ, RZ, UR10 ;  /* 0x0000000aff037e24 */ /* 0x000fe4000f8e00ff */
[----:B------:R-:W-:-:S10]  /*0b00*/  IMAD.MOV.U32 R0, RZ, RZ, -0x1 ;  /* 0xffffffffff007424 */ /* 0x000fd400078e00ff */
[----:B------:R-:W-:Y:S05]  /*0b10*/  @P0 BRA `(.L_x_9) ;  /* 0x0000000400880947 */ /* 0x000fea0003800000 */
[----:B------:R-:W-:Y:S01]  /*0b20*/  I2FP.F32.U32 R0, UR4 ;  /* 0x0000000400007c45 */ /* 0x000fe20008201000 */
[----:B------:R-:W-:Y:S01]  /*0b30*/  ULDC.64 UR18, c[0x0][0x628] ;  /* 0x00018a0000127ab9 */ /* 0x000fe20000000a00 */
[----:B------:R-:W-:Y:S01]  /*0b40*/  ULDC UR6, c[0x0][0x150] ;  /* 0x0000540000067ab9 */ /* 0x000fe20000000800 */
[----:B------:R-:W-:Y:S01]  /*0b50*/  ISETP.NE.U32.AND P0, PT, RZ, UR18, PT ;  /* 0x00000012ff007c0c */ /* 0x000fe2000bf05070 */
[----:B------:R-:W-:Y:S01]  /*0b60*/  ULDC UR25, c[0x0][0x630] ;  /* 0x00018c0000197ab9 */ /* 0x000fe20000000800 */
[----:B------:R-:W-:Y:S01]  /*0b70*/  FMUL R0, R0, UR6 ;  /* 0x0000000600007c20 */ /* 0x000fe20008400000 */
[----:B------:R-:W-:Y:S01]  /*0b80*/  R2UR UR26, R2 ;  /* 0x00000000021a72ca */ /* 0x000fe200000e0000 */
[----:B------:R-:W-:Y:S01]  /*0b90*/  ULDC UR28, c[0x0][0x154] ;  /* 0x00005500001c7ab9 */ /* 0x000fe20000000800 */
[----:B------:R-:W-:Y:S01]  /*0ba0*/  ISETP.NE.AND.EX P0, PT, RZ, UR19, PT, P0 ;  /* 0x00000013ff007c0c */ /* 0x000fe2000bf05300 */
[----:B------:R0:W2:Y:S01]  /*0bb0*/  F2I.U32.TRUNC.NTZ R4, R0 ;  /* 0x0000000000047305 */ /* 0x0000a2000020f000 */
[----:B------:R-:W-:-:S02]  /*0bc0*/  R2UR UR27, R3 ;  /* 0x00000000031b72ca */ /* 0x000fc400000e0000 */
[----:B------:R-:W-:Y:S02]  /*0bd0*/  R2UR UR10, R2 ;  /* 0x00000000020a72ca */ /* 0x000fe400000e0000 */
[----:B------:R-:W-:-:S07]  /*0be0*/  R2UR UR11, R3 ;  /* 0x00000000030b72ca */ /* 0x000fce00000e0000 */
[----:B0-----:R-:W-:Y:S08]  /*0bf0*/  @!P0 BRA `(.L_x_10) ;  /* 0x0000000000308947 */ /* 0x001ff00003800000 */
[----:B------:R-:W-:Y:S01]  /*0c00*/  R2UR UR10, R2 ;  /* 0x00000000020a72ca */ /* 0x000fe200000e0000 */
[----:B------:R-:W-:Y:S01]  /*0c10*/  ULDC UR6, c[0x0][0x634] ;  /* 0x00018d0000067ab9 */ /* 0x000fe20000000800 */
[----:B------:R-:W-:-:S11]  /*0c20*/  R2UR UR12, R3 ;  /* 0x00000000030c72ca */ /* 0x000fd600000e0000 */
[----:B------:R-:W-:-:S04]  /*0c30*/  UIADD3 UR6, UP1, UR10, UR6, URZ ;  /* 0x000000060a067290 */ /* 0x000fc8000ff3e03f */
[----:B------:R-:W-:-:S04]  /*0c40*/  UIADD3.X UR12, URZ, UR12, URZ, UP1, !UPT ;  /* 0x0000000c3f0c7290 */ /* 0x000fc80008ffe43f */
[----:B------:R-:W-:-:S04]  /*0c50*/  UIMAD.WIDE.U32 UR10, UR12, UR18, URZ ;  /* 0x000000120c0a72a5 */ /* 0x000fc8000f8e003f */
[----:B------:R-:W-:Y:S02]  /*0c60*/  UIMAD.WIDE.U32 UR14, UP1, UR6, UR19, UR10 ;  /* 0x00000013060e72a5 */ /* 0x000fe4000f82000a */
[----:B------:R-:W-:Y:S02]  /*0c70*/  UIMAD.WIDE.U32 UR10, UR6, UR18, URZ ;  /* 0x00000012060a72a5 */ /* 0x000fe4000f8e003f */
[----:B------:R-:W-:Y:S02]  /*0c80*/  UIADD3.X UR17, URZ, URZ, URZ, UP1, !UPT ;  /* 0x0000003f3f117290 */ /* 0x000fe40008ffe43f */
[----:B------:R-:W-:Y:S01]  /*0c90*/  UIADD3 URZ, UP1, UR11, UR14, URZ ;  /* 0x0000000e0b3f7290 */ /* 0x000fe2000ff3e03f */
[----:B------:R-:W-:-:S03]  /*0ca0*/  UMOV UR16, UR15 ;  /* 0x0000000f00107c82 */ /* 0x000fc60008000000 */
[----:B------:R-:W-:-:S12]  /*0cb0*/  UIMAD.WIDE.U32.X UR10, UR12, UR19, UR16, UP1 ;  /* 0x000000130c0a72a5 */ /* 0x000fd800088e0410 */
.L_x_10:
[----:B------:R-:W-:Y:S01]  /*0cc0*/  USHF.R.U64 UR5, UR10, UR25, UR11 ;  /* 0x000000190a057299 */ /* 0x000fe2000800120b */
[----:B------:R-:W-:Y:S01]  /*0cd0*/  I2FP.F32.U32 R0, UR9 ;  /* 0x0000000900007c45 */ /* 0x000fe20008201000 */
[----:B------:R-:W-:Y:S01]  /*0ce0*/  USHF.R.U32.HI UR6, URZ, UR25, UR11 ;  /* 0x000000193f067299 */ /* 0x000fe2000801160b */
[----:B--2---:R-:W-:Y:S01]  /*0cf0*/  R2UR UR16, R4 ;  /* 0x00000000041072ca */ /* 0x004fe200000e0000 */
[----:B------:R-:W-:Y:S02]  /*0d00*/  UIADD3 UR19, UP1, URZ, -UR5, URZ ;  /* 0x800000053f137290 */ /* 0x000fe4000ff3e03f */
[----:B------:R-:W-:Y:S01]  /*0d10*/  FMUL R0, R0, UR28 ;  /* 0x0000001c00007c20 */ /* 0x000fe20008400000 */
[----:B------:R-:W-:Y:S01]  /*0d20*/  ULDC.64 UR10, c[0x0][0x620] ;  /* 0x00018800000a7ab9 */ /* 0x000fe20000000a00 */
[----:B------:R-:W-:Y:S01]  /*0d30*/  UIADD3.X UR6, URZ, ~UR6, URZ, UP1, !UPT ;  /* 0x800000063f067290 */ /* 0x000fe20008ffe43f */
[----:B------:R-:W-:Y:S01]  /*0d40*/  UMOV UR14, UR26 ;  /* 0x0000001a000e7c82 */ /* 0x000fe20008000000 */
[----:B------:R-:W-:-:S02]  /*0d50*/  UMOV UR15, UR27 ;  /* 0x0000001b000f7c82 */ /* 0x000fc40008000000 */
[----:B------:R-:W-:Y:S01]  /*0d60*/  UIMAD UR6, UR6, UR10, URZ ;  /* 0x0000000a060672a4 */ /* 0x000fe2000f8e023f */
[----:B------:R-:W0:Y:S01]  /*0d70*/  F2I.U32.TRUNC.NTZ R0, R0 ;  /* 0x0000000000007305 */ /* 0x000e22000020f000 */
[----:B------:R-:W-:Y:S02]  /*0d80*/  UIMAD.WIDE.U32 UR14, UR19, UR10, UR14 ;  /* 0x0000000a130e72a5 */ /* 0x000fe4000f8e000e */
[----:B------:R-:W-:Y:S01]  /*0d90*/  UIMAD UR19, UR19, UR11, UR6 ;  /* 0x0000000b131372a4 */ /* 0x000fe2000f8e0206 */
[----:B------:R-:W-:Y:S01]  /*0da0*/  ULDC UR30, c[0x0][0x658] ;  /* 0x00019600001e7ab9 */ /* 0x000fe20000000800 */
[----:B------:R-:W-:Y:S02]  /*0db0*/  UMOV UR28, 0xffffffff ;  /* 0xffffffff001c7882 */ /* 0x000fe40000000000 */
[----:B------:R-:W-:Y:S01]  /*0dc0*/  UIADD3 UR19, UR15, UR19, URZ ;  /* 0x000000130f137290 */ /* 0x000fe2000fffe03f */
[----:B------:R-:W-:Y:S01]  /*0dd0*/  ULDC UR25, c[0x0][0x618] ;  /* 0x0001860000197ab9 */ /* 0x000fe20000000800 */
[----:B------:R-:W-:Y:S01]  /*0de0*/  ULDC.64 UR10, c[0x0][0x640] ;  /* 0x00019000000a7ab9 */ /* 0x000fe20000000a00 */
[----:B------:R-:W-:Y:S01]  /*0df0*/  USHF.L.U32 UR15, UR28, UR30, URZ ;  /* 0x0000001e1c0f7299 */ /* 0x000fe2000800063f */
[----:B------:R-:W-:Y:S01]  /*0e00*/  ISETP.NE.U32.AND P0, PT, RZ, UR10, PT ;  /* 0x0000000aff007c0c */ /* 0x000fe2000bf05070 */
[----:B------:R-:W-:-:S02]  /*0e10*/  USHF.R.U64 UR28, UR14, UR25, UR19 ;  /* 0x000000190e1c7299 */ /* 0x000fc40008001213 */
[----:B------:R-:W-:Y:S01]  /*0e20*/  USHF.R.U32.HI UR14, URZ, UR25, UR19 ;  /* 0x000000193f0e7299 */ /* 0x000fe20008011613 */
[----:B0-----:R-:W-:Y:S01]  /*0e30*/  R2UR UR18, R0 ;  /* 0x00000000001272ca */ /* 0x001fe200000e0000 */
[----:B------:R-:W-:Y:S01]  /*0e40*/  ULDC UR27, c[0x0][0x608] ;  /* 0x00018200001b7ab9 */ /* 0x000fe20000000800 */
[----:B------:R-:W-:Y:S01]  /*0e50*/  ISETP.NE.AND.EX P0, PT, RZ, UR11, PT, P0 ;  /* 0x0000000bff007c0c */ /* 0x000fe2000bf05300 */
[----:B------:R-:W-:Y:S02]  /*0e60*/  USHF.R.U64 UR32, UR28, UR27, UR14 ;  /* 0x0000001b1c207299 */ /* 0x000fe4000800120e */
[----:B------:R-:W-:Y:S01]  /*0e70*/  USHF.R.U32.HI UR14, URZ, UR27, UR14 ;  /* 0x0000001b3f0e7299 */ /* 0x000fe2000801160e */
[----:B------:R-:W-:Y:S01]  /*0e80*/  UMOV UR26, 0x1 ;  /* 0x00000001001a7882 */ /* 0x000fe20000000000 */
[----:B------:R-:W-:Y:S02]  /*0e90*/  UIADD3 UR16, -UR16, URZ, URZ ;  /* 0x0000003f10107290 */ /* 0x000fe4000fffe13f */
[----:B------:R-:W-:-:S02]  /*0ea0*/  USHF.R.U64 UR33, UR32, UR30, UR14 ;  /* 0x0000001e20217299 */ /* 0x000fc4000800120e */
[----:B------:R-:W-:Y:S01]  /*0eb0*/  USHF.L.U32 UR25, UR26, UR30, URZ ;  /* 0x0000001e1a197299 */ /* 0x000fe2000800063f */
[----:B------:R-:W-:Y:S01]  /*0ec0*/  ULDC UR17, c[0x0][0x144] ;  /* 0x0000510000117ab9 */ /* 0x000fe20000000800 */
[----:B------:R-:W-:Y:S01]  /*0ed0*/  ULDC UR6, c[0x0][0x600] ;  /* 0x0001800000067ab9 */ /* 0x000fe20000000800 */
[----:B------:R-:W-:Y:S02]  /*0ee0*/  ULOP3.LUT UR26, URZ, UR15, URZ, 0x33, !UPT ;  /* 0x0000000f3f1a7292 */ /* 0x000fe4000f8e333f */
[----:B------:R-:W-:Y:S02]  /*0ef0*/  USHF.R.U32.HI UR15, URZ, UR30, UR14 ;  /* 0x0000001e3f0f7299 */ /* 0x000fe4000801160e */
[----:B------:R-:W-:Y:S02]  /*0f00*/  UIADD3 UR12, UR6, -0x1, URZ ;  /* 0xffffffff060c7890 */ /* 0x000fe4000fffe03f */
[----:B------:R-:W-:Y:S02]  /*0f10*/  UIADD3 UR29, -UR18, URZ, URZ ;  /* 0x0000003f121d7290 */ /* 0x000fe4000fffe13f */
[----:B------:R-:W-:Y:S01]  /*0f20*/  UIMAD UR4, UR17, UR16, UR4 ;  /* 0x00000010110472a4 */ /* 0x000fe2000f8e0204 */
[----:B------:R-:W-:Y:S01]  /*0f30*/  ULDC UR34, c[0x0][0x148] ;  /* 0x0000520000227ab9 */ /* 0x000fe20000000800 */
[----:B------:R-:W-:Y:S01]  /*0f40*/  ULDC UR30, c[0x0][0x648] ;  /* 0x00019200001e7ab9 */ /* 0x000fe20000000800 */
[----:B------:R-:W-:Y:S01]  /*0f50*/  ULDC UR31, c[0x0][0x638] ;  /* 0x00018e00001f7ab9 */ /* 0x000fe20000000800 */
[----:B------:R-:W-:Y:S01]  /*0f60*/  UMOV UR14, UR33 ;  /* 0x00000021000e7c82 */ /* 0x000fe20008000000 */
[----:B------:R-:W-:Y:S07]  /*0f70*/  @!P0 BRA `(.L_x_11) ;  /* 0x0000000000308947 */ /* 0x000fee0003800000 */
[----:B------:R-:W-:Y:S02]  /*0f80*/  ULDC UR18, c[0x0][0x64c] ;  /* 0x0001930000127ab9 */ /* 0x000fe40000000800 */
        /* <DEDUP_REMOVED lines=8> */
[----:B------:R-:W-:-:S07]  /*1010*/  UIMAD.WIDE.U32.X UR10, UR27, UR11, UR18, UP1 ;  /* 0x0000000b1b0a72a5 */ /* 0x000fce00088e0412 */
[----:B------:R-:W-:Y:S01]  /*1020*/  UMOV UR14, UR10 ;  /* 0x0000000a000e7c82 */ /* 0x000fe20008000000 */
[----:B------:R-:W-:-:S05]  /*1030*/  UMOV UR15, UR11 ;  /* 0x0000000b000f7c82 */ /* 0x000fca0008000000 */
.L_x_11:
[----:B------:R-:W-:Y:S01]  /*1040*/  USHF.R.U64 UR10, UR14, UR30, UR15 ;  /* 0x0000001e0e0a7299 */ /* 0x000fe2000800120f */
[----:B------:R-:W-:Y:S01]  /*1050*/  IMAD.MOV.U32 R9, RZ, RZ, 0x1 ;  /* 0x00000001ff097424 */ /* 0x000fe200078e00ff */
[----:B------:R-:W-:Y:S01]  /*1060*/  @UP2 UIMAD UR4, UR34, UR29, UR9 ;  /* 0x0000001d220422a4 */ /* 0x000fe2000f8e0209 */
[----:B------:R-:W-:Y:S01]  /*1070*/  IMAD.U32 R0, RZ, RZ, UR5 ;  /* 0x00000005ff007e24 */ /* 0x000fe2000f8e00ff */
[----:B------:R-:W-:Y:S02]  /*1080*/  ULOP3.LUT UR26, UR32, UR26, URZ, 0xc0, !UPT ;  /* 0x0000001a201a7292 */ /* 0x000fe4000f8ec03f */
[----:B------:R-:W-:Y:S02]  /*1090*/  UIADD3 UR9, -UR10, URZ, URZ ;  /* 0x0000003f0a097290 */ /* 0x000fe4000fffe13f */
[----:B------:R-:W-:Y:S02]  /*10a0*/  ULOP3.LUT UR12, UR28, UR12, URZ, 0xc0, !UPT ;  /* 0x0000000c1c0c7292 */ /* 0x000fe4000f8ec03f */
[----:B------:R-:W-:-:S02]  /*10b0*/  UIMAD UR25, UR25, UR10, UR26 ;  /* 0x0000000a191972a4 */ /* 0x000fc4000f8e021a */
[----:B------:R-:W-:Y:S01]  /*10c0*/  UIMAD UR9, UR9, UR31, UR33 ;  /* 0x0000001f090972a4 */ /* 0x000fe2000f8e0221 */
[----:B------:R-:W-:Y:S02]  /*10d0*/  ULDC UR10, c[0x0][0x610] ;  /* 0x00018400000a7ab9 */ /* 0x000fe40000000800 */
[----:B------:R-:W-:Y:S02]  /*10e0*/  UIMAD UR4, UR25, UR10, UR4 ;  /* 0x0000000a190472a4 */ /* 0x000fe4000f8e0204 */
[----:B------:R-:W-:-:S04]  /*10f0*/  UIMAD UR9, UR9, UR6, UR12 ;  /* 0x00000006090972a4 */ /* 0x000fc8000f8e020c */
[----:B------:R-:W-:Y:S02]  /*1100*/  USEL UR6, UR9, UR4, !UP2 ;  /* 0x0000000409067287 */ /* 0x000fe4000d000000 */
[----:B------:R-:W-:-:S04]  /*1110*/  USEL UR4, UR4, UR9, !UP2 ;  /* 0x0000000904047287 */ /* 0x000fc8000d000000 */
[----:B------:R-:W-:Y:S02]  /*1120*/  IMAD.U32 R4, RZ, RZ, UR6 ;  /* 0x00000006ff047e24 */ /* 0x000fe4000f8e00ff */
[----:B------:R-:W-:-:S07]  /*1130*/  IMAD.U32 R5, RZ, RZ, UR4 ;  /* 0x00000004ff057e24 */ /* 0x000fce000f8e00ff */
.L_x_9:
[----:B------:R-:W-:Y:S02]  /*1140*/  ULDC UR4, c[0x0][0x28c] ;  /* 0x0000a30000047ab9 */ /* 0x000fe40000000800 */
[----:B------:R-:W-:-:S04]  /*1150*/  UIADD3 UR4, UR4, 0x3f, URZ ;  /* 0x0000003f04047890 */ /* 0x000fc8000fffe03f */
[----:B------:R-:W-:-:S04]  /*1160*/  USHF.R.S32.HI UR5, URZ, 0x1f, UR4 ;  /* 0x0000001f3f057899 */ /* 0x000fc80008011404 */
[----:B------:R-:W-:-:S04]  /*1170*/  ULEA.HI UR5, UR5, UR4, URZ, 0x6 ;  /* 0x0000000405057291 */ /* 0x000fc8000f8f303f */
[----:B------:R-:W-:Y:S01]  /*1180*/  USHF.R.S32.HI UR14, URZ, 0x6, UR5 ;  /* 0x000000063f0e7899 */ /* 0x000fe20008011405 */
[----:B------:R-:W-:Y:S11]  /*1190*/  @!P1 BRA `(.L_x_12) ;  /* 0x0000006c00a89947 */ /* 0x000ff60003800000 */
[----:B------:R-:W-:-:S06]  /*11a0*/  UISETP.GT.U32.AND UP1, UPT, UR24, 0x1, UPT ;  /* 0x000000011800788c */ /* 0x000fcc000bf24070 */
[----:B------:R-:W-:-:S13]  /*11b0*/  PLOP3.LUT P0, PT, PT, PT, UP1, 0x80, 0x0 ;  /* 0x000000000000781c */ /* 0x000fda0003f0f018 */
[----:B------:R-:W-:Y:S05]  /*11c0*/  @P0 EXIT ;  /* 0x000000000000094d */ /* 0x000fea0003800000 */
.L_x_13:
[----:B------:R-:W-:-:S08]  /*11d0*/  NOP ;  /* 0x0000000000007918 */ /* 0x000fd00000000000 */
[----:B------:R-:W0:Y:S02]  /*11e0*/  USETMAXREG.TRY_ALLOC.CTAPOOL UP1, 0xe8 ;  /* 0x000000e8000079c8 */ /* 0x000e240008020600 */
[----:B0-----:R-:W-:-:S13]  /*11f0*/  PLOP3.LUT P0, PT, PT, PT, UP1, 0x80, 0x0 ;  /* 0x000000000000781c */ /* 0x001fda0003f0f018 */
[----:B------:R-:W-:Y:S05]  /*1200*/  @!P0 BRA `(.L_x_13) ;  /* 0xfffffffc00f08947 */ /* 0x000fea000383ffff */
[----:B------:R-:W-:-:S13]  /*1210*/  LOP3.LUT P0, RZ, R9, 0xff, RZ, 0xc0, !PT ;  /* 0x000000ff09ff7812 */ /* 0x000fda000780c0ff */
[----:B------:R-:W-:Y:S05]  /*1220*/  @!P0 EXIT ;  /* 0x000000000000894d */ /* 0x000fea0003800000 */
[----:B------:R-:W0:Y:S01]  /*1230*/  S2UR UR5, SR_CgaCtaId ;  /* 0x00000000000579c3 */ /* 0x000e220000008800 */
[----:B------:R-:W-:Y:S01]  /*1240*/  SHF.R.S32.HI R9, RZ, 0x1f, R12 ;  /* 0x0000001fff097819 */ /* 0x000fe2000001140c */
[----:B------:R-:W-:Y:S01]  /*1250*/  VIADD R10, R13, 0xffffffff ;  /* 0xffffffff0d0a7836 */ /* 0x000fe20000000000 */
[----:B------:R-:W-:Y:S01]  /*1260*/  UMOV UR8, 0x400 ;  /* 0x0000040000087882 */ /* 0x000fe20000000000 */
[----:B------:R-:W-:Y:S01]  /*1270*/  USHF.R.U32.HI UR4, URZ, 0x1, UR14 ;  /* 0x000000013f047899 */ /* 0x000fe2000801160e */
[CC--:B------:R-:W-:Y:S01]  /*1280*/  LEA.HI R8, R9.reuse, R12.reuse, RZ, 0x2 ;  /* 0x0000000c09087211 */ /* 0x0c0fe200078f10ff */
[----:B------:R-:W-:Y:S01]  /*1290*/  ULOP3.LUT UR9, UR14, 0x1, URZ, 0xc0, !UPT ;  /* 0x000000010e097892 */ /* 0x000fe2000f8ec03f */
[----:B------:R-:W-:Y:S01]  /*12a0*/  LEA.HI R9, R9, R12, RZ, 0x5 ;  /* 0x0000000c09097211 */ /* 0x000fe200078f28ff */
[----:B------:R-:W-:Y:S01]  /*12b0*/  UISETP.LT.AND UP1, UPT, UR14, 0x1, UPT ;  /* 0x000000010e00788c */ /* 0x000fe2000bf21270 */
[--C-:B------:R-:W-:Y:S01]  /*12c0*/  SHF.R.S32.HI R14, RZ, 0x2, R8.reuse ;  /* 0x00000002ff0e7819 */ /* 0x100fe20000011408 */
[----:B------:R-:W-:Y:S01]  /*12d0*/  ULOP3.LUT UR4, UR4, 0x1, URZ, 0xc0, !UPT ;  /* 0x0000000104047892 */ /* 0x000fe2000f8ec03f */
[----:B------:R-:W-:Y:S01]  /*12e0*/  SHF.R.S32.HI R15, RZ, 0x1f, R8 ;  /* 0x0000001fff0f7819 */ /* 0x000fe20000011408 */
[----:B------:R-:W-:Y:S01]  /*12f0*/  ULDC UR6, c[0x0][0x284] ;  /* 0x0000a10000067ab9 */ /* 0x000fe20000000800 */
[----:B------:R-:W-:Y:S01]  /*1300*/  LOP3.LUT R11, R8, 0xfffffffc, RZ, 0xc0, !PT ;  /* 0xfffffffc080b7812 */ /* 0x000fe200078ec0ff */
[----:B------:R-:W-:Y:S01]  /*1310*/  USEL UR9, UR9, URZ, !UP0 ;  /* 0x0000003f09097287 */ /* 0x000fe2000c000000 */
[----:B------:R-:W-:Y:S01]  /*1320*/  LEA.HI R15, R15, R14, RZ, 0x3 ;  /* 0x0000000e0f0f7211 */ /* 0x000fe200078f18ff */
[----:B------:R-:W-:Y:S01]  /*1330*/  USEL UR10, UR14, 0x1, UP1 ;  /* 0x000000010e0a7887 */ /* 0x000fe20008800000 */
[----:B------:R-:W-:Y:S01]  /*1340*/  ISETP.NE.AND P0, PT, R10, RZ, PT ;  /* 0x000000ff0a00720c */ /* 0x000fe20003f05270 */
[----:B------:R-:W-:Y:S01]  /*1350*/  IMAD.IADD R12, R12, 0x1, -R11 ;  /* 0x000000010c0c7824 */ /* 0x000fe200078e0a0b */
[----:B------:R-:W-:Y:S01]  /*1360*/  LOP3.LUT R15, R15, 0xfffffff8, RZ, 0xc0, !PT ;  /* 0xfffffff80f0f7812 */ /* 0x000fe200078ec0ff */
[----:B------:R-:W-:Y:S01]  /*1370*/  IMAD.SHL.U32 R10, R10, 0x8, RZ ;  /* 0x000000080a0a7824 */ /* 0x000fe200078e00ff */
[----:B------:R-:W-:Y:S01]  /*1380*/  SHF.R.S32.HI R11, RZ, 0x5, R9 ;  /* 0x00000005ff0b7819 */ /* 0x000fe20000011409 */
[----:B------:R-:W-:Y:S01]  /*1390*/  UISETP.EQ.U32.AND UP0, UPT, UR4, 0x1, !UP0 ;  /* 0x000000010400788c */ /* 0x000fe2000c702070 */
[----:B------:R-:W-:Y:S01]  /*13a0*/  SEL R144, RZ, 0x1, P0 ;  /* 0x00000001ff907807 */ /* 0x000fe20000000000 */
[----:B0-----:R-:W-:Y:S01]  /*13b0*/  ULEA UR8, UR5, UR8, 0x18 ;  /* 0x0000000805087291 */ /* 0x001fe2000f8ec03f */
[----:B------:R-:W-:Y:S01]  /*13c0*/  IMAD.IADD R8, R14, 0x1, -R15 ;  /* 0x000000010e087824 */ /* 0x000fe200078e0a0f */
[----:B------:R-:W-:Y:S01]  /*13d0*/  LOP3.LUT R10, R10, 0x8, RZ, 0xc0, !PT ;  /* 0x000000080a0a7812 */ /* 0x000fe200078ec0ff */
[----:B------:R-:W-:-:S02]  /*13e0*/  ULOP3.LUT UR25, UR13, 0x1, URZ, 0xfc, !UPT ;  /* 0x000000010d197892 */ /* 0x000fc4000f8efc3f */
[----:B------:R-:W-:Y:S01]  /*13f0*/  UIADD3 UR30, UR8, 0x30, URZ ;  /* 0x00000030081e7890 */ /* 0x000fe2000fffe03f */
[--C-:B------:R-:W-:Y:S01]  /*1400*/  SHF.R.S32.HI R9, RZ, 0x1f, R8.reuse ;  /* 0x0000001fff097819 */ /* 0x100fe20000011408 */
[C-C-:B------:R-:W-:Y:S01]  /*1410*/  IMAD R15, R11.reuse, -0x10, -R8.reuse ;  /* 0xfffffff00b0f7824 */ /* 0x140fe200078e0a08 */
[C---:B------:R-:W-:Y:S01]  /*1420*/  LOP3.LUT R145, R10.reuse, 0x8, RZ, 0x3c, !PT ;  /* 0x000000080a917812 */ /* 0x040fe200078e3cff */
[----:B------:R-:W-:Y:S01]  /*1430*/  UIADD3 UR10, -UR10, UR14, URZ ;  /* 0x0000000e0a0a7290 */ /* 0x000fe2000fffe13f */
[----:B------:R-:W-:Y:S01]  /*1440*/  LOP3.LUT R14, R10, 0x18, RZ, 0x3c, !PT ;  /* 0x000000180a0e7812 */ /* 0x000fe200078e3cff */
[----:B------:R-:W-:Y:S01]  /*1450*/  IMAD.WIDE R8, R11, 0x10, R8 ;  /* 0x000000100b087825 */ /* 0x000fe200078e0208 */
[----:B------:R-:W-:Y:S01]  /*1460*/  LEA R13, R13, UR30, 0x3 ;  /* 0x0000001e0d0d7c11 */ /* 0x000fe2000f8e18ff */
[----:B------:R-:W-:Y:S02]  /*1470*/  USEL UR11, URZ, 0x1, !UP0 ;  /* 0x000000013f0b7887 */ /* 0x000fe4000c000000 */
[----:B------:R-:W-:-:S10]  /*1480*/  VIADD R15, R15, UR6 ;  /* 0x000000060f0f7c36 */ /* 0x000fd40008000000 */
.L_x_168:
[----:B------:R-:W-:Y:S01]  /*1490*/  SHF.L.U32 R10, R144, 0x1f, RZ ;  /* 0x0000001f900a7819 */ /* 0x000fe200000006ff */
[----:B------:R-:W0:Y:S01]  /*14a0*/  LDC R11, c[0x0][0x28c] ;  /* 0x0000a300ff0b7b82 */ /* 0x000e220000000800 */
[----:B------:R-:W-:Y:S01]  /*14b0*/  UMOV UR4, URZ ;  /* 0x0000003f00047c82 */ /* 0x000fe20008000000 */
[----:B------:R-:W-:Y:S01]  /*14c0*/  UMOV UR12, UR9 ;  /* 0x00000009000c7c82 */ /* 0x000fe20008000000 */
[----:B--2---:R-:W2:Y:S01]  /*14d0*/  SYNCS.PHASECHK.TRANS64.TRYWAIT P0, [R13+URZ+-0x8], R10 ;  /* 0xfffff80a0d0075a7 */ /* 0x004ea2000800017f */
[----:B0-----:R-:W-:Y:S01]  /*14e0*/  ISETP.GE.AND P1, PT, R11, 0x1, PT ;  /* 0x000000010b00780c */ /* 0x001fe20003f26270 */
[----:B--23--:R-:W-:-:S12]  /*14f0*/  @!P0 BRA `(.L_x_14) ;  /* 0x0000007800788947 */ /* 0x00cfd80003800000 */
.L_x_188:
[----:B------:R-:W-:Y:S01]  /*1500*/  UMOV UR5, URZ ;  /* 0x0000003f00057c82 */ /* 0x000fe20008000000 */
[----:B------:R-:W-:Y:S01]  /*1510*/  UMOV UR6, URZ ;  /* 0x0000003f00067c82 */ /* 0x000fe20008000000 */
[----:B------:R-:W-:Y:S02]  /*1520*/  CS2R R18, SRZ ;  /* 0x0000000000127805 */ /* 0x000fe4000001ff00 */
[----:B------:R-:W-:Y:S02]  /*1530*/  CS2R R16, SRZ ;  /* 0x0000000000107805 */ /* 0x000fe4000001ff00 */
[----:B------:R-:W-:Y:S02]  /*1540*/  CS2R R20, SRZ ;  /* 0x0000000000147805 */ /* 0x000fe4000001ff00 */
[----:B------:R-:W-:Y:S02]  /*1550*/  CS2R R22, SRZ ;  /* 0x0000000000167805 */ /* 0x000fe4000001ff00 */
[----:B------:R-:W-:-:S02]  /*1560*/  CS2R R88, SRZ ;  /* 0x0000000000587805 */ /* 0x000fc4000001ff00 */
[----:B------:R-:W-:Y:S02]  /*1570*/  CS2R R90, SRZ ;  /* 0x00000000005a7805 */ /* 0x000fe4000001ff00 */
        /* <DEDUP_REMOVED lines=25> */
[----:B------:R-:W-:Y:S01]  /*1710*/  CS2R R142, SRZ ;  /* 0x00000000008e7805 */ /* 0x000fe2000001ff00 */
[----:B------:R-:W-:Y:S01]  /*1720*/  IMAD.U32 R147, RZ, RZ, UR11 ;  /* 0x0000000bff937e24 */ /* 0x000fe2000f8e00ff */
        /* <DEDUP_REMOVED lines=31> */
[----:B------:R-:W-:Y:S01]  /*1920*/  CS2R R86, SRZ ;  /* 0x0000000000567805 */ /* 0x000fe2000001ff00 */
[----:B------:R-:W-:Y:S06]  /*1930*/  @!P1 BRA `(.L_x_15) ;  /* 0x00000008003c9947 */ /* 0x000fec0003800000 */
[----:B------:R-:W-:-:S06]  /*1940*/  UISETP.NE.AND UP0, UPT, UR25, 0x3, UPT ;  /* 0x000000031900788c */ /* 0x000fcc000bf05270 */
[----:B------:R-:W-:-:S13]  /*1950*/  PLOP3.LUT P1, PT, PT, PT, UP0, 0x80, 0x0 ;  /* 0x000000000000781c */ /* 0x000fda0003f2f008 */
[----:B------:R-:W-:Y:S05]  /*1960*/  @!P1 BRA `(.L_x_16) ;  /* 0x0000000000049947 */ /* 0x000fea0003800000 */
[----:B------:R-:W-:Y:S01]  /*1970*/  BPT.TRAP 0x1 ;  /* 0x000000040000795c */ /* 0x000fe20000300000 */
.L_x_16:
[----:B------:R-:W-:Y:S01]  /*1980*/  ULEA UR4, UR9, UR8, 0x3 ;  /* 0x0000000809047291 */ /* 0x000fe2000f8e183f */
[----:B0-----:R-:W-:-:S05]  /*1990*/  IMAD.U32 R10, RZ, RZ, UR11 ;  /* 0x0000000bff0a7e24 */ /* 0x001fca000f8e00ff */
[----:B------:R-:W-:-:S04]  /*19a0*/  SHF.L.U32 R10, R10, 0x1f, RZ ;  /* 0x0000001f0a0a7819 */ /* 0x000fc800000006ff */
[----:B------:R0:W2:Y:S01]  /*19b0*/  SYNCS.PHASECHK.TRANS64.TRYWAIT P0, [UR4], R10 ;  /* 0x0000000aff0075a7 */ /* 0x0000a20008000144 */
[----:B------:R-:W-:Y:S05]  /*19c0*/  @!P1 BRA `(.L_x_17) ;  /* 0x0000000000049947 */ /* 0x000fea0003800000 */
[----:B------:R-:W-:Y:S01]  /*19d0*/  BPT.TRAP 0x1 ;  /* 0x000000040000795c */ /* 0x000fe20000300000 */
.L_x_17:
[----:B--2---:R-:W-:Y:S05]  /*19e0*/  @P0 BRA `(.L_x_18) ;  /* 0x0000000000080947 */ /* 0x004fea0003800000 */
[----:B------:R-:W2:Y:S02]  /*19f0*/  SYNCS.PHASECHK.TRANS64.TRYWAIT P0, [UR4], R10 ;  /* 0x0000000aff0075a7 */ /* 0x000ea40008000144 */
[----:B--2---:R-:W-:Y:S05]  /*1a00*/  @!P0 BRA `(.L_x_19) ;  /* 0x0000007400488947 */ /* 0x004fea0003800000 */
.L_x_18:
[----:B------:R-:W-:Y:S01]  /*1a10*/  UIADD3 UR4, UR8, 0x100, URZ ;  /* 0x0000010008047890 */ /* 0x000fe2000fffe03f */
[----:B------:R-:W-:Y:S01]  /*1a20*/  WARPGROUP.ARRIVE ;  /* 0x00000000000079c5 */ /* 0x000fe20000000000 */
[----:B------:R-:W-:Y:S01]  /*1a30*/  UIADD3 UR5, UR8, 0x2100, URZ ;  /* 0x0000210008057890 */ /* 0x000fe2000fffe03f */
[----:B------:R-:W-:Y:S01]  /*1a40*/  CS2R R18, SRZ ;  /* 0x0000000000127805 */ /* 0x000fe2000001ff00 */
[----:B------:R-:W-:Y:S01]  /*1a50*/  USHF.R.U32.HI UR4, URZ, 0x4, UR4 ;  /* 0x000000043f047899 */ /* 0x000fe20008011604 */
[----:B------:R-:W-:Y:S01]  /*1a60*/  CS2R R16, SRZ ;  /* 0x0000000000107805 */ /* 0x000fe2000001ff00 */
[----:B------:R-:W-:Y:S01]  /*1a70*/  USHF.R.U32.HI UR5, URZ, 0x4, UR5 ;  /* 0x000000043f057899 */ /* 0x000fe20008011605 */
[----:B------:R-:W-:Y:S01]  /*1a80*/  CS2R R20, SRZ ;  /* 0x0000000000147805 */ /* 0x000fe2000001ff00 */
[----:B------:R-:W-:Y:S01]  /*1a90*/  ULOP3.LUT UR4, UR4, 0x3fff, URZ, 0xc0, !UPT ;  /* 0x00003fff04047892 */ /* 0x000fe2000f8ec03f */
[----:B------:R-:W-:Y:S01]  /*1aa0*/  CS2R R22, SRZ ;  /* 0x0000000000167805 */ /* 0x000fe2000001ff00 */
[----:B------:R-:W-:Y:S01]  /*1ab0*/  ULOP3.LUT UR5, UR5, 0x3fff, URZ, 0xc0, !UPT ;  /* 0x00003fff05057892 */ /* 0x000fe2000f8ec03f */
[----:B------:R-:W-:Y:S01]  /*1ac0*/  CS2R R88, SRZ ;  /* 0x0000000000587805 */ /* 0x000fe2000001ff00 */
[----:B------:R-:W-:Y:S01]  /*1ad0*/  ULOP3.LUT UR4, UR4, 0x10000, URZ, 0xfc, !UPT ;  /* 0x0001000004047892 */ /* 0x000fe2000f8efc3f */
[----:B------:R-:W-:Y:S01]  /*1ae0*/  CS2R R90, SRZ ;  /* 0x00000000005a7805 */ /* 0x000fe2000001ff00 */
[----:B------:R-:W-:Y:S01]  /*1af0*/  ULOP3.LUT UR5, UR5, 0x10000, URZ, 0xfc, !UPT ;  /* 0x0001000005057892 */ /* 0x000fe2000f8efc3f */
[----:B------:R-:W-:Y:S01]  /*1b00*/  CS2R R92, SRZ ;  /* 0x00000000005c7805 */ /* 0x000fe2000001ff00 */
[----:B------:R-:W-:Y:S01]  /*1b10*/  ULEA UR16, UR9, UR4, 0x8 ;  /* 0x0000000409107291 */ /* 0x000fe2000f8e403f */
[----:B------:R-:W-:Y:S01]  /*1b20*/  CS2R R94, SRZ ;  /* 0x00000000005e7805 */ /* 0x000fe2000001ff00 */
[----:B------:R-:W-:Y:S01]  /*1b30*/  ULEA UR18, UR9, UR5, 0x9 ;  /* 0x0000000509127291 */ /* 0x000fe2000f8e483f */
[----:B------:R-:W-:Y:S01]  /*1b40*/  CS2R R96, SRZ ;  /* 0x0000000000607805 */ /* 0x000fe2000001ff00 */
[----:B------:R-:W-:Y:S01]  /*1b50*/  UMOV UR17, 0x80000020 ;  /* 0x8000002000117882 */ /* 0x000fe20000000000 */
[----:B------:R-:W-:Y:S01]  /*1b60*/  UMOV UR19, 0x80000020 ;  /* 0x8000002000137882 */ /* 0x000fe20000000000 */
[----:B------:R-:W-:Y:S01]  /*1b70*/  ULDC UR5, c[0x0][0x50c] ;  /* 0x0001430000057ab9 */ /* 0x000fe20000000800 */
[----:B------:R-:W-:Y:S01]  /*1b80*/  UMOV UR4, 0x2 ;  /* 0x0000000200047882 */ /* 0x000fe20000000000 */
[----:B------:R-:W-:Y:S01]  /*1b90*/  UISETP.NE.AND UP0, UPT, UR5, 0x2, UPT ;  /* 0x000000020500788c */ /* 0x000fe2000bf05270 */
[----:B------:R-:W-:-:S02]  /*1ba0*/  CS2R R98, SRZ ;  /* 0x0000000000627805 */ /* 0x000fc4000001ff00 */
[----:B------:R-:W-:Y:S01]  /*1bb0*/  CS2R R100, SRZ ;  /* 0x0000000000647805 */ /* 0x000fe2000001ff00 */
[----:B------:R-:W-:Y:S01]  /*1bc0*/  QGMMA.64x128x32.F32.E5M2.E5M2 R24, gdesc[UR16], RZ, !UPT ;  /* 0x01e00000101879f3 */ /* 0x000fe2000c7038ff */
[----:B------:R-:W-:Y:S01]  /*1bd0*/  USEL UR5, URZ, 0x1, UP0 ;  /* 0x000000013f057887 */ /* 0x000fe20008000000 */
[----:B------:R-:W-:Y:S01]  /*1be0*/  CS2R R102, SRZ ;  /* 0x0000000000667805 */ /* 0x000fe2000001ff00 */
[----:B------:R-:W-:Y:S01]  /*1bf0*/  UIADD3 UR16, UR16, 0x2, URZ ;  /* 0x0000000210107890 */ /* 0x000fe2000fffe03f */
[----:B------:R-:W-:Y:S01]  /*1c00*/  CS2R R104, SRZ ;  /* 0x0000000000687805 */ /* 0x000fe2000001ff00 */
[----:B------:R-:W-:Y:S01]  /*1c10*/  UIADD3 UR18, UR18, 0x2, URZ ;  /* 0x0000000212127890 */ /* 0x000fe2000fffe03f */
[----:B------:R-:W-:Y:S02]  /*1c20*/  CS2R R106, SRZ ;  /* 0x00000000006a7805 */ /* 0x000fe4000001ff00 */
[----:B------:R-:W-:Y:S01]  /*1c30*/  ISETP.NE.AND P0, PT, RZ, UR5, PT ;  /* 0x00000005ff007c0c */ /* 0x000fe2000bf05270 */
[----:B------:R-:W-:Y:S01]  /*1c40*/  UMOV UR17, 0x80000020 ;  /* 0x8000002000117882 */ /* 0x000fe20000000000 */
[----:B------:R-:W-:Y:S01]  /*1c50*/  UMOV UR19, 0x80000020 ;  /* 0x8000002000137882 */ /* 0x000fe20000000000 */
        /* <DEDUP_REMOVED lines=18> */
[----:B------:R-:W-:Y:S01]  /*1d80*/  QGMMA.64x128x32.F32.E5M2.E5M2 R24, gdesc[UR16], R24, gsb0 ;  /* 0x01e00000101879f3 */ /* 0x000fe20008003818 */
[----:B------:R-:W-:Y:S05]  /*1d90*/  @!P0 BRA `(.L_x_20) ;  /* 0x0000000400088947 */ /* 0x000fea0003800000 */
[----:B------:R-:W-:Y:S02]  /*1da0*/  WARPGROUP.DEPBAR.LE gsb0, 0x0 ;  /* 0x00008000000079c5 */ /* 0x000fe40000010000 */
[----:B------:R-:W-:-:S01]  /*1db0*/  FADD R143, RZ, R24 ;  /* 0x00000018ff8f7221 */ /* 0x000fc20000000000 */
[----:B------:R-:W-:Y:S01]  /*1dc0*/  FADD R142, RZ, R25 ;  /* 0x00000019ff8e7221 */ /* 0x000fe20000000000 */
        /* <DEDUP_REMOVED lines=62> */
[----:B------:R-:W-:-:S06]  /*21b0*/  UMOV UR4, URZ ;  /* 0x0000003f00047c82 */ /* 0x000fcc0008000000 */
.L_x_20:
[----:B------:R-:W-:-:S04]  /*21c0*/  UIADD3 UR12, UR9, 0x1, URZ ;  /* 0x00000001090c7890 */ /* 0x000fc8000fffe03f */
[----:B------:R-:W-:-:S04]  /*21d0*/  UISETP.NE.AND UP0, UPT, UR12, 0x2, UPT ;  /* 0x000000020c00788c */ /* 0x000fc8000bf05270 */
[----:B------:R-:W-:Y:S02]  /*21e0*/  USEL UR6, URZ, 0x1, UP0 ;  /* 0x000000013f067887 */ /* 0x000fe40008000000 */
[----:B------:R-:W-:Y:S02]  /*21f0*/  USEL UR12, UR12, URZ, UP0 ;  /* 0x0000003f0c0c7287 */ /* 0x000fe40008000000 */
[----:B------:R-:W-:-:S06]  /*2200*/  ULOP3.LUT UR6, UR11, UR6, URZ, 0x3c, !UPT ;  /* 0x000000060b067292 */ /* 0x000fcc000f8e3c3f */
[----:B------:R-:W-:Y:S01]  /*2210*/  IMAD.U32 R147, RZ, RZ, UR6 ;  /* 0x00000006ff937e24 */ /* 0x000fe2000f8e00ff */
[----:B------:R-:W-:-:S06]  /*2220*/  UMOV UR6, 0x1 ;  /* 0x0000000100067882 */ /* 0x000fcc0000000000 */
.L_x_15:
[----:B------:R-:W-:-:S06]  /*2230*/  UISETP.GE.AND UP0, UPT, UR10, 0x1, UPT ;  /* 0x000000010a00788c */ /* 0x000fcc000bf06270 */
[----:B------:R-:W-:-:S13]  /*2240*/  PLOP3.LUT P0, PT, PT, PT, UP0, 0x80, 0x0 ;  /* 0x000000000000781c */ /* 0x000fda0003f0f008 */
[----:B------:R-:W-:Y:S05]  /*2250*/  @!P0 BRA `(.L_x_21) ;  /* 0x00000008000c8947 */ /* 0x000fea0003800000 */
[----:B0-2---:R-:W-:Y:S01]  /*2260*/  IMAD.U32 R10, RZ, RZ, UR10 ;  /* 0x0000000aff0a7e24 */ /* 0x005fe2000f8e00ff */
[----:B------:R-:W-:Y:S01]  /*2270*/  UMOV UR15, UR9 ;  /* 0x00000009000f7c82 */ /* 0x000fe20008000000 */
[----:B------:R-:W-:-:S05]  /*2280*/  ULDC UR24, c[0x0][0x50c] ;  /* 0x0001430000187ab9 */ /* 0x000fca0000000800 */
.L_x_29:
[----:B------:R-:W-:-:S06]  /*2290*/  UISETP.NE.AND UP0, UPT, UR25, 0x3, UPT ;  /* 0x000000031900788c */ /* 0x000fcc000bf05270 */
[----:B------:R-:W-:-:S13]  /*22a0*/  PLOP3.LUT P1, PT, PT, PT, UP0, 0x80, 0x0 ;  /* 0x000000000000781c */ /* 0x000fda0003f2f008 */
[----:B0-2---:R-:W-:Y:S05]  /*22b0*/  @!P1 BRA `(.L_x_22) ;  /* 0x0000000000049947 */ /* 0x005fea0003800000 */
[----:B------:R-:W-:Y:S01]  /*22c0*/  BPT.TRAP 0x1 ;  /* 0x000000040000795c */ /* 0x000fe20000300000 */
.L_x_22:
[----:B------:R-:W-:Y:S01]  /*22d0*/  ULEA UR16, UR12, UR8, 0x3 ;  /* 0x000000080c107291 */ /* 0x000fe2000f8e183f */
[----:B------:R-:W-:-:S08]  /*22e0*/  SHF.L.U32 R11, R147, 0x1f, RZ ;  /* 0x0000001f930b7819 */ /* 0x000fd000000006ff */
[----:B------:R0:W2:Y:S01]  /*22f0*/  SYNCS.PHASECHK.TRANS64.TRYWAIT P0, [UR16], R11 ;  /* 0x0000000bff0075a7 */ /* 0x0000a20008000150 */
[----:B------:R-:W-:Y:S05]  /*2300*/  @!P1 BRA `(.L_x_23) ;  /* 0x0000000000049947 */ /* 0x000fea0003800000 */
[----:B------:R-:W-:Y:S01]  /*2310*/  BPT.TRAP 0x1 ;  /* 0x000000040000795c */ /* 0x000fe20000300000 */
.L_x_23:
[----:B--2---:R-:W-:Y:S05]  /*2320*/  @P0 BRA `(.L_x_24) ;  /* 0x0000000000080947 */ /* 0x004fea0003800000 */
[----:B------:R-:W2:Y:S02]  /*2330*/  SYNCS.PHASECHK.TRANS64.TRYWAIT P0, [UR16], R11 ;  /* 0x0000000bff0075a7 */ /* 0x000ea40008000150 */
[----:B--2---:R-:W-:Y:S05]  /*2340*/  @!P0 BRA `(.L_x_25) ;  /* 0x0000006c00108947 */ /* 0x004fea0003800000 */
.L_x_24:
[----:B------:R-:W-:Y:S01]  /*2350*/  UIADD3 UR16, UR8, 0x100, URZ ;  /* 0x0000010008107890 */ /* 0x000fe2000fffe03f */
[----:B------:R-:W-:Y:S01]  /*2360*/  WARPGROUP.ARRIVE ;  /* 0x00000000000079c5 */ /* 0x000fe20000000000 */
[----:B------:R-:W-:Y:S02]  /*2370*/  UIADD3 UR17, UR8, 0x2100, URZ ;  /* 0x0000210008117890 */ /* 0x000fe4000fffe03f */
[----:B------:R-:W-:Y:S02]  /*2380*/  USHF.R.U32.HI UR16, URZ, 0x4, UR16 ;  /* 0x000000043f107899 */ /* 0x000fe40008011610 */
[----:B------:R-:W-:Y:S02]  /*2390*/  USHF.R.U32.HI UR17, URZ, 0x4, UR17 ;  /* 0x000000043f117899 */ /* 0x000fe40008011611 */
[----:B------:R-:W-:Y:S02]  /*23a0*/  UISETP.NE.AND UP0, UPT, UR5, URZ, UPT ;  /* 0x0000003f0500728c */ /* 0x000fe4000bf05270 */
[----:B------:R-:W-:-:S02]  /*23b0*/  ULOP3.LUT UR16, UR16, 0x3fff, URZ, 0xc0, !UPT ;  /* 0x00003fff10107892 */ /* 0x000fc4000f8ec03f */
[----:B------:R-:W-:Y:S02]  /*23c0*/  ULOP3.LUT UR17, UR17, 0x3fff, URZ, 0xc0, !UPT ;  /* 0x00003fff11117892 */ /* 0x000fe4000f8ec03f */
[----:B------:R-:W-:Y:S02]  /*23d0*/  USEL UR6, UR6, URZ, !UP0 ;  /* 0x0000003f06067287 */ /* 0x000fe4000c000000 */
[----:B------:R-:W-:Y:S02]  /*23e0*/  ULOP3.LUT UR16, UR16, 0x10000, URZ, 0xfc, !UPT ;  /* 0x0001000010107892 */ /* 0x000fe4000f8efc3f */
[----:B------:R-:W-:Y:S02]  /*23f0*/  ULOP3.LUT UR17, UR17, 0x10000, URZ, 0xfc, !UPT ;  /* 0x0001000011117892 */ /* 0x000fe4000f8efc3f */
[----:B------:R-:W-:Y:S02]  /*2400*/  UISETP.NE.U32.AND UP0, UPT, UR6, URZ, UPT ;  /* 0x0000003f0600728c */ /* 0x000fe4000bf05070 */
[----:B------:R-:W-:-:S02]  /*2410*/  ULEA UR16, UR12, UR16, 0x8 ;  /* 0x000000100c107291 */ /* 0x000fc4000f8e403f */
[----:B------:R-:W-:Y:S01]  /*2420*/  ULEA UR18, UR12, UR17, 0x9 ;  /* 0x000000110c127291 */ /* 0x000fe2000f8e483f */
[----:B------:R-:W-:Y:S02]  /*2430*/  UMOV UR19, 0x80000020 ;  /* 0x8000002000137882 */ /* 0x000fe40000000000 */
[----:B------:R-:W-:Y:S01]  /*2440*/  UMOV UR17, 0x80000020 ;  /* 0x8000002000117882 */ /* 0x000fe20000000000 */
[----:B------:R-:W-:-:S05]  /*2450*/  UIADD3 UR4, UR4, 0x2, URZ ;  /* 0x0000000204047890 */ /* 0x000fca000fffe03f */
[----:B------:R-:W-:Y:S01]  /*2460*/  QGMMA.64x128x32.F32.E5M2.E5M2 R24, gdesc[UR16], R24, UP0 ;  /* 0x01e00000101879f3 */ /* 0x000fe2000bf03818 */
[----:B------:R-:W-:Y:S02]  /*2470*/  UIADD3 UR16, UR16, 0x2, URZ ;  /* 0x0000000210107890 */ /* 0x000fe4000fffe03f */
[----:B------:R-:W-:Y:S01]  /*2480*/  UIADD3 UR18, UR18, 0x2, URZ ;  /* 0x0000000212127890 */ /* 0x000fe2000fffe03f */
[----:B------:R-:W-:Y:S01]  /*2490*/  UMOV UR17, 0x80000020 ;  /* 0x8000002000117882 */ /* 0x000fe20000000000 */
[----:B------:R-:W-:Y:S01]  /*24a0*/  UMOV UR19, 0x80000020 ;  /* 0x8000002000137882 */ /* 0x000fe20000000000 */
[----:B------:R-:W-:-:S04]  /*24b0*/  UISETP.NE.AND UP0, UPT, UR4, UR24, UPT ;  /* 0x000000180400728c */ /* 0x000fc8000bf05270 */
[----:B------:R-:W-:-:S06]  /*24c0*/  USEL UR5, URZ, 0x1, UP0 ;  /* 0x000000013f057887 */ /* 0x000fcc0008000000 */
[----:B------:R-:W-:Y:S01]  /*24d0*/  ISETP.NE.AND P0, PT, RZ, UR5, PT ;  /* 0x00000005ff007c0c */ /* 0x000fe2000bf05270 */
[----:B------:R-:W-:Y:S03]  /*24e0*/  QGMMA.64x128x32.F32.E5M2.E5M2 R24, gdesc[UR16], R24, gsb0 ;  /* 0x01e00000101879f3 */ /* 0x000fe60008003818 */
[----:B------:R-:W-:-:S09]  /*24f0*/  WARPGROUP.DEPBAR.LE gsb0, 0x1 ;  /* 0x00008000000079c5 */ /* 0x000fd20000010100 */
[----:B------:R-:W-:Y:S05]  /*2500*/  @!P0 BRA `(.L_x_26) ;  /* 0x0000000400088947 */ /* 0x000fea0003800000 */
[----:B------:R-:W-:Y:S02]  /*2510*/  WARPGROUP.DEPBAR.LE gsb0, 0x0 ;  /* 0x00008000000079c5 */ /* 0x000fe40000010000 */
[----:B------:R-:W-:-:S01]  /*2520*/  FADD R143, R24, R143 ;  /* 0x0000008f188f7221 */ /* 0x000fc20000000000 */
[----:B------:R-:W-:Y:S01]  /*2530*/  FADD R142, R25, R142 ;  /* 0x0000008e198e7221 */ /* 0x000fe20000000000 */
        /* <DEDUP_REMOVED lines=62> */
[----:B------:R-:W-:-:S06]  /*2920*/  UMOV UR4, URZ ;  /* 0x0000003f00047c82 */ /* 0x000fcc0008000000 */
.L_x_26:
[----:B------:R-:W-:Y:S05]  /*2930*/  @!P1 BRA `(.L_x_27) ;  /* 0x0000000000049947 */ /* 0x000fea0003800000 */
[----:B------:R-:W-:Y:S01]  /*2940*/  BPT.TRAP 0x1 ;  /* 0x000000040000795c */ /* 0x000fe20000300000 */
.L_x_27:
[----:B------:R-:W-:Y:S02]  /*2950*/  UISETP.GT.U32.AND UP0, UPT, UR13, 0x1, UPT ;  /* 0x000000010d00788c */ /* 0x000fe4000bf04070 */
[----:B------:R-:W-:-:S04]  /*2960*/  ULEA UR6, UR15, UR8, 0x3 ;  /* 0x000000080f067291 */ /* 0x000fc8000f8e183f */
[----:B------:R-:W-:Y:S01]  /*2970*/  UIADD3 UR6, UR6, 0x10, URZ ;  /* 0x0000001006067890 */ /* 0x000fe2000fffe03f */
[----:B------:R-:W-:-:S03]  /*2980*/  PLOP3.LUT P0, PT, PT, PT, UP0, 0x80, 0x0 ;  /* 0x000000000000781c */ /* 0x000fc60003f0f008 */
[----:B------:R-:W-:-:S09]  /*2990*/  UPRMT UR6, URZ, 0x654, UR6 ;  /* 0x000006543f067896 */ /* 0x000fd20008000006 */
[----:B------:R-:W-:Y:S01]  /*29a0*/  SYNCS.ARRIVE.TRANS64.RED.A1T0 RZ, [UR6], RZ ;  /* 0x000000ffffff79a7 */ /* 0x000fe20008100406 */
[----:B------:R-:W-:Y:S05]  /*29b0*/  @P0 BRA `(.L_x_28) ;  /* 0x0000000000040947 */ /* 0x000fea0003800000 */
[----:B------:R-:W-:Y:S01]  /*29c0*/  BPT.TRAP 0x1 ;  /* 0x000000040000795c */ /* 0x000fe20000300000 */
.L_x_28:
[----:B------:R-:W-:Y:S01]  /*29d0*/  UIADD3 UR12, UR12, 0x1, URZ ;  /* 0x000000010c0c7890 */ /* 0x000fe2000fffe03f */
[C---:B------:R-:W-:Y:S01]  /*29e0*/  ISETP.GT.AND P0, PT, R10.reuse, 0x1, PT ;  /* 0x000000010a00780c */ /* 0x040fe20003f04270 */
[----:B------:R-:W-:Y:S01]  /*29f0*/  UIADD3 UR15, UR15, 0x1, URZ ;  /* 0x000000010f0f7890 */ /* 0x000fe2000fffe03f */
[----:B------:R-:W-:Y:S01]  /*2a00*/  VIADD R10, R10, 0xffffffff ;  /* 0xffffffff0a0a7836 */ /* 0x000fe20000000000 */
[----:B------:R-:W-:Y:S02]  /*2a10*/  UISETP.NE.AND UP0, UPT, UR12, 0x2, UPT ;  /* 0x000000020c00788c */ /* 0x000fe4000bf05270 */
[----:B------:R-:W-:Y:S02]  /*2a20*/  UISETP.NE.AND UP1, UPT, UR15, 0x2, UPT ;  /* 0x000000020f00788c */ /* 0x000fe4000bf25270 */
[----:B------:R-:W-:Y:S02]  /*2a30*/  USEL UR6, URZ, 0x1, UP0 ;  /* 0x000000013f067887 */ /* 0x000fe40008000000 */
[----:B------:R-:W-:-:S02]  /*2a40*/  USEL UR12, UR12, URZ, UP0 ;  /* 0x0000003f0c0c7287 */ /* 0x000fc40008000000 */
[----:B------:R-:W-:Y:S02]  /*2a50*/  USEL UR15, UR15, URZ, UP1 ;  /* 0x0000003f0f0f7287 */ /* 0x000fe40008800000 */
[----:B------:R-:W-:Y:S01]  /*2a60*/  LOP3.LUT R147, R147, UR6, RZ, 0x3c, !PT ;  /* 0x0000000693937c12 */ /* 0x000fe2000f8e3cff */
[----:B------:R-:W-:Y:S01]  /*2a70*/  UMOV UR6, 0x1 ;  /* 0x0000000100067882 */ /* 0x000fe20000000000 */
[----:B------:R-:W-:Y:S08]  /*2a80*/  @P0 BRA `(.L_x_29) ;  /* 0xfffffff800000947 */ /* 0x000ff0000383ffff */
.L_x_21:
[----:B------:R-:W-:-:S04]  /*2a90*/  UISETP.NE.AND UP0, UPT, UR4, URZ, UPT ;  /* 0x0000003f0400728c */ /* 0x000fc8000bf05270 */
[----:B------:R-:W-:-:S06]  /*2aa0*/  USEL UR4, URZ, 0x1, !UP0 ;  /* 0x000000013f047887 */ /* 0x000fcc000c000000 */
[----:B------:R-:W-:-:S13]  /*2ab0*/  ISETP.NE.AND P0, PT, RZ, UR4, PT ;  /* 0x00000004ff007c0c */ /* 0x000fda000bf05270 */
[----:B------:R-:W-:Y:S05]  /*2ac0*/  @!P0 BRA `(.L_x_30) ;  /* 0x0000000400048947 */ /* 0x000fea0003800000 */
[----:B------:R-:W-:Y:S02]  /*2ad0*/  WARPGROUP.DEPBAR.LE gsb0, 0x0 ;  /* 0x00008000000079c5 */ /* 0x000fe40000010000 */
[----:B------:R-:W-:Y:S01]  /*2ae0*/  FADD R143, R24, R143 ;  /* 0x0000008f188f7221 */ /* 0x000fe20000000000 */
        /* <DEDUP_REMOVED lines=62> */
[----:B------:R-:W-:-:S07]  /*2ed0*/  FADD R18, R18, R87 ;  /* 0x0000005712127221 */ /* 0x000fce0000000000 */
.L_x_30:
[----:B------:R-:W-:Y:S01]  /*2ee0*/  ULDC UR6, c[0x0][0x28c] ;  /* 0x0000a30000067ab9 */ /* 0x000fe20000000800 */
[----:B------:R3:W-:Y:S01]  /*2ef0*/  SYNCS.ARRIVE.TRANS64.A1T0 RZ, [R145+UR30], RZ ;  /* 0x000000ff91ff79a7 */ /* 0x0007e2000810001e */
[----:B------:R-:W-:Y:S01]  /*2f00*/  UISETP.GE.AND UP0, UPT, UR6, 0x1, UPT ;  /* 0x000000010600788c */ /* 0x000fe2000bf06270 */
[----:B------:R-:W-:-:S05]  /*2f10*/  WARPGROUP.DEPBAR.LE gsb0, 0x0 ;  /* 0x00008000000079c5 */ /* 0x000fca0000010000 */
[----:B------:R-:W-:-:S13]  /*2f20*/  PLOP3.LUT P0, PT, PT, PT, UP0, 0x80, 0x0 ;  /* 0x000000000000781c */ /* 0x000fda0003f0f008 */
[----:B---3--:R-:W-:Y:S05]  /*2f30*/  @!P0 BRA `(.L_x_31) ;  /* 0x0000000000388947 */ /* 0x008fea0003800000 */
[----:B------:R-:W-:-:S06]  /*2f40*/  UISETP.NE.AND UP0, UPT, UR25, 0x3, UPT ;  /* 0x000000031900788c */ /* 0x000fcc000bf05270 */
[----:B------:R-:W-:-:S13]  /*2f50*/  PLOP3.LUT P0, PT, PT, PT, UP0, 0x80, 0x0 ;  /* 0x000000000000781c */ /* 0x000fda0003f0f008 */
[----:B------:R-:W-:Y:S05]  /*2f60*/  @!P0 BRA `(.L_x_32) ;  /* 0x0000000000048947 */ /* 0x000fea0003800000 */
[----:B------:R-:W-:Y:S01]  /*2f70*/  BPT.TRAP 0x1 ;  /* 0x000000040000795c */ /* 0x000fe20000300000 */
.L_x_32:
[----:B------:R-:W-:Y:S02]  /*2f80*/  UIADD3 UR4, UR10, UR9, URZ ;  /* 0x000000090a047290 */ /* 0x000fe4000fffe03f */
[----:B------:R-:W-:Y:S02]  /*2f90*/  UISETP.GT.U32.AND UP0, UPT, UR13, 0x1, UPT ;  /* 0x000000010d00788c */ /* 0x000fe4000bf04070 */
[----:B------:R-:W-:-:S04]  /*2fa0*/  USHF.L.U32 UR4, UR4, 0x3, URZ ;  /* 0x0000000304047899 */ /* 0x000fc8000800063f */
[----:B------:R-:W-:Y:S01]  /*2fb0*/  ULOP3.LUT UR4, UR4, 0x8, URZ, 0xc0, !UPT ;  /* 0x0000000804047892 */ /* 0x000fe2000f8ec03f */
[----:B------:R-:W-:-:S03]  /*2fc0*/  PLOP3.LUT P0, PT, PT, PT, UP0, 0x80, 0x0 ;  /* 0x000000000000781c */ /* 0x000fc60003f0f008 */
[----:B------:R-:W-:-:S04]  /*2fd0*/  UIADD3 UR4, UR8, 0x10, UR4 ;  /* 0x0000001008047890 */ /* 0x000fc8000fffe004 */
[----:B------:R-:W-:-:S09]  /*2fe0*/  UPRMT UR4, URZ, 0x654, UR4 ;  /* 0x000006543f047896 */ /* 0x000fd20008000004 */
[----:B------:R-:W-:Y:S01]  /*2ff0*/  SYNCS.ARRIVE.TRANS64.RED.A1T0 RZ, [UR4], RZ ;  /* 0x000000ffffff79a7 */ /* 0x000fe20008100404 */
[----:B------:R-:W-:Y:S05]  /*3000*/  @P0 BRA `(.L_x_31) ;  /* 0x0000000000040947 */ /* 0x000fea0003800000 */
[----:B------:R-:W-:Y:S01]  /*3010*/  BPT.TRAP 0x1 ;  /* 0x000000040000795c */ /* 0x000fe20000300000 */
.L_x_31:
[----:B0-2---:R-:W-:Y:S01]  /*3020*/  SHF.L.U32 R10, R144, 0x1f, RZ ;  /* 0x0000001f900a7819 */ /* 0x005fe200000006ff */
[----:B------:R-:W-:Y:S01]  /*3030*/  ULEA UR12, UR14, UR9, 0x1 ;  /* 0x000000090e0c7291 */ /* 0x000fe2000f8e083f */
[----:B------:R-:W0:Y:S01]  /*3040*/  LDC R29, c[0x0][0x288] ;  /* 0x0000a200ff1d7b82 */ /* 0x000e220000000800 */
[----:B------:R-:W-:Y:S01]  /*3050*/  UIADD3 UR4, UR6, 0x7e, URZ ;  /* 0x0000007e06047890 */ /* 0x000fe2000fffe03f */
[----:B------:R-:W-:Y:S01]  /*3060*/  IMAD.SHL.U32 R24, R12, 0x2, RZ ;  /* 0x000000020c187824 */ /* 0x000fe200078e00ff */
[----:B------:R-:W-:Y:S02]  /*3070*/  USHF.R.U32.HI UR5, URZ, 0x1, UR12 ;  /* 0x000000013f057899 */ /* 0x000fe4000801160c */
[----:B------:R-:W-:Y:S02]  /*3080*/  UISETP.GT.U32.AND UP0, UPT, UR12, 0x1, UPT ;  /* 0x000000010c00788c */ /* 0x000fe4000bf04070 */
[----:B------:R-:W-:Y:S01]  /*3090*/  ULOP3.LUT UR5, UR5, 0x1, URZ, 0xc0, !UPT ;  /* 0x0000000105057892 */ /* 0x000fe2000f8ec03f */
[----:B------:R-:W2:Y:S01]  /*30a0*/  SYNCS.PHASECHK.TRANS64.TRYWAIT P0, [R13+URZ+0x8], R10 ;  /* 0x0000080a0d0075a7 */ /* 0x000ea2000800017f */
[----:B------:R-:W-:Y:S01]  /*30b0*/  UISETP.LT.U32.AND UP0, UPT, UR4, 0x7f, UP0 ;  /* 0x0000007f0400788c */ /* 0x000fe20008701070 */
[----:B------:R-:W-:Y:S01]  /*30c0*/  SHF.R.S32.HI R25, RZ, 0x1f, R24 ;  /* 0x0000001fff197819 */ /* 0x000fe20000011418 */
[----:B------:R-:W-:-:S02]  /*30d0*/  UISETP.NE.U32.AND UP1, UPT, UR5, 0x1, UPT ;  /* 0x000000010500788c */ /* 0x000fc4000bf25070 */
[----:B------:R-:W-:Y:S02]  /*30e0*/  USEL UR5, URZ, 0x1, !UP0 ;  /* 0x000000013f057887 */ /* 0x000fe4000c000000 */
[----:B------:R-:W-:-:S04]  /*30f0*/  UISETP.GT.U32.AND UP1, UPT, UR4, 0x7e, !UP1 ;  /* 0x0000007e0400788c */ /* 0x000fc8000cf24070 */
[----:B------:R-:W-:-:S04]  /*3100*/  USEL UR4, URZ, 0x1, !UP1 ;  /* 0x000000013f047887 */ /* 0x000fc8000c800000 */
[----:B------:R-:W-:Y:S01]  /*3110*/  ULOP3.LUT UR11, UR4, UR11, UR5, 0x96, !UPT ;  /* 0x0000000b040b7292 */ /* 0x000fe2000f8e9605 */
[----:B0-2---:R-:W-:Y:S11]  /*3120*/  @!P0 BRA `(.L_x_33) ;  /* 0x0000005c00b08947 */ /* 0x005ff60003800000 */
.L_x_189:
[----:B------:R-:W-:Y:S01]  /*3130*/  IMAD.SHL.U32 R28, R5, 0x40, RZ ;  /* 0x00000040051c7824 */ /* 0x000fe200078e00ff */
[----:B------:R-:W-:Y:S01]  /*3140*/  ULDC UR6, c[0x0][0x284] ;  /* 0x0000a10000067ab9 */ /* 0x000fe20000000800 */
[----:B------:R-:W-:Y:S01]  /*3150*/  IMAD.SHL.U32 R32, R4, 0x80, RZ ;  /* 0x0000008004207824 */ /* 0x000fe200078e00ff */
[----:B------:R-:W-:Y:S01]  /*3160*/  SHF.R.S32.HI R34, RZ, 0x1f, R0 ;  /* 0x0000001fff227819 */ /* 0x000fe20000011400 */
[----:B------:R-:W-:Y:S01]  /*3170*/  ULDC.64 UR4, c[0x0][0x5d0] ;  /* 0x0001740000047ab9 */ /* 0x000fe20000000a00 */
[----:B------:R-:W-:Y:S01]  /*3180*/  ISETP.GE.AND P0, PT, R28, UR6, PT ;  /* 0x000000061c007c0c */ /* 0x000fe2000bf06270 */
[----:B0-----:R-:W-:Y:S01]  /*3190*/  IMAD.WIDE.U32 R10, R0, UR4, R24 ;  /* 0x00000004000a7c25 */ /* 0x001fe2000f8e0018 */
[----:B------:R-:W-:Y:S01]  /*31a0*/  SHF.R.S32.HI R33, RZ, 0x1f, R32 ;  /* 0x0000001fff217819 */ /* 0x000fe20000011420 */
[----:B------:R-:W-:Y:S01]  /*31b0*/  ULOP3.LUT UR9, UR9, 0x1, URZ, 0xc0, !UPT ;  /* 0x0000000109097892 */ /* 0x000fe2000f8ec03f */
[----:B------:R-:W-:Y:S01]  /*31c0*/  ISETP.GE.OR P0, PT, R32, R29, P0 ;  /* 0x0000001d2000720c */ /* 0x000fe20000706670 */
[----:B------:R-:W-:Y:S01]  /*31d0*/  IMAD R27, R34, UR4, RZ ;  /* 0x00000004221b7c24 */ /* 0x000fe2000f8e02ff */
[----:B------:R-:W-:-:S03]  /*31e0*/  IADD3 R10, P1, R32, R10, RZ ;  /* 0x0000000a200a7210 */ /* 0x000fc60007f3e0ff */
[----:B------:R-:W-:-:S05]  /*31f0*/  IMAD R27, R0, UR5, R27 ;  /* 0x00000005001b7c24 */ /* 0x000fca000f8e021b */
[----:B------:R-:W-:-:S03]  /*3200*/  IADD3.X R11, R33, R11, R27, P1, !PT ;  /* 0x0000000b210b7210 */ /* 0x000fc60000ffe41b */
[----:B------:R-:W-:Y:S05]  /*3210*/  @P0 BRA `(.L_x_34) ;  /* 0x0000004400b80947 */ /* 0x000fea0003800000 */
[----:B------:R-:W0:Y:S01]  /*3220*/  LDC.64 R30, c[0x0][0x5c8] ;  /* 0x00017200ff1e7b82 */ /* 0x000e220000000a00 */
[----:B------:R-:W-:Y:S01]  /*3230*/  IMAD.WIDE R26, R5, 0x40, R8 ;  /* 0x00000040051a7825 */ /* 0x000fe200078e0208 */
[----:B------:R-:W-:Y:S01]  /*3240*/  ULDC.64 UR4, c[0x0][0x5c0] ;  /* 0x0001700000047ab9 */ /* 0x000fe20000000a00 */
[----:B------:R-:W-:Y:S02]  /*3250*/  BSSY B0, `(.L_x_34) ;  /* 0x000046a000007945 */ /* 0x000fe40003800000 */
[----:B------:R-:W-:Y:S02]  /*3260*/  IMAD R29, R12, -0x2, R29 ;  /* 0xfffffffe0c1d7824 */ /* 0x000fe400078e021d */
[----:B------:R-:W-:Y:S02]  /*3270*/  IMAD.IADD R35, R15, 0x1, -R28 ;  /* 0x000000010f237824 */ /* 0x000fe400078e0a1c */
[----:B------:R-:W-:Y:S02]  /*3280*/  IMAD.IADD R28, R29, 0x1, -R32 ;  /* 0x000000011d1c7824 */ /* 0x000fe400078e0a20 */
[----:B0-----:R-:W-:-:S02]  /*3290*/  IMAD R4, R27, R30, RZ ;  /* 0x0000001e1b047224 */ /* 0x001fc400078e02ff */
[----:B------:R-:W-:-:S04]  /*32a0*/  IMAD.WIDE.U32 R10, R26, R30, R10 ;  /* 0x0000001e1a0a7225 */ /* 0x000fc800078e000a */
[----:B------:R-:W-:Y:S01]  /*32b0*/  IMAD R5, R26, R31, R4 ;  /* 0x0000001f1a057224 */ /* 0x000fe200078e0204 */
[----:B------:R-:W-:Y:S02]  /*32c0*/  LEA R4, P0, R30, R10, 0x3 ;  /* 0x0000000a1e047211 */ /* 0x000fe400078018ff */
[----:B------:R-:W-:Y:S01]  /*32d0*/  IADD3 R10, P1, R10, UR4, RZ ;  /* 0x000000040a0a7c10 */ /* 0x000fe2000ff3e0ff */
[----:B------:R-:W-:Y:S01]  /*32e0*/  IMAD.IADD R11, R11, 0x1, R5 ;  /* 0x000000010b0b7824 */ /* 0x000fe200078e0205 */
[----:B------:R-:W-:-:S04]  /*32f0*/  IADD3 R4, P2, R4, UR4, RZ ;  /* 0x0000000404047c10 */ /* 0x000fc8000ff5e0ff */
[----:B------:R-:W-:Y:S02]  /*3300*/  LEA.HI.X R5, R30, R11, R31, 0x3, P0 ;  /* 0x0000000b1e057211 */ /* 0x000fe400000f1c1f */
[----:B-1---5:R-:W-:Y:S02]  /*3310*/  FSETP.NEU.AND P0, PT, R7, RZ, PT ;  /* 0x000000ff0700720b */ /* 0x022fe40003f0d000 */
[----:B------:R-:W-:Y:S02]  /*3320*/  IADD3.X R11, R11, UR5, RZ, P1, !PT ;  /* 0x000000050b0b7c10 */ /* 0x000fe40008ffe4ff */
[----:B------:R-:W-:-:S09]  /*3330*/  IADD3.X R5, R5, UR5, RZ, P2, !PT ;  /* 0x0000000505057c10 */ /* 0x000fd200097fe4ff */
[----:B------:R-:W-:Y:S05]  /*3340*/  @!P0 BRA `(.L_x_35) ;  /* 0x0000003400608947 */ /* 0x000fea0003800000 */
[----:B------:R-:W-:Y:S01]  /*3350*/  ULDC.64 UR4, c[0x0][0x5b8] ;  /* 0x00016e0000047ab9 */ /* 0x000fe20000000a00 */
[----:B------:R-:W-:Y:S01]  /*3360*/  ULDC.64 UR16, c[0x0][0x5a8] ;  /* 0x00016a0000107ab9 */ /* 0x000fe20000000a00 */
[----:B------:R-:W-:Y:S01]  /*3370*/  IMAD.WIDE.U32 R24, R0, UR4, R24 ;  /* 0x0000000400187c25 */ /* 0x000fe2000f8e0018 */
[----:B------:R-:W-:Y:S03]  /*3380*/  BSSY B1, `(.L_x_36) ;  /* 0x0000010000017945 */ /* 0x000fe60003800000 */
[----:B------:R-:W-:Y:S01]  /*3390*/  IMAD R29, R34, UR4, RZ ;  /* 0x00000004221d7c24 */ /* 0x000fe2000f8e02ff */
[----:B------:R-:W-:-:S03]  /*33a0*/  IADD3 R30, P0, R32, R24, RZ ;  /* 0x00000018201e7210 */ /* 0x000fc60007f1e0ff */
[----:B------:R-:W-:Y:S01]  /*33b0*/  IMAD R29, R0, UR5, R29 ;  /* 0x00000005001d7c24 */ /* 0x000fe2000f8e021d */
[----:B------:R-:W-:Y:S01]  /*33c0*/  ULDC.64 UR4, c[0x0][0x5b0] ;  /* 0x00016c0000047ab9 */ /* 0x000fe20000000a00 */
[----:B------:R-:W-:-:S03]  /*33d0*/  PRMT R0, RZ, 0x7610, R0 ;  /* 0x00007610ff007816 */ /* 0x000fc60000000000 */
[----:B------:R-:W-:Y:S01]  /*33e0*/  IADD3.X R31, R33, R25, R29, P0, !PT ;  /* 0x00000019211f7210 */ /* 0x000fe200007fe41d */
[----:B------:R-:W-:Y:S01]  /*33f0*/  IMAD R29, R27, UR4, RZ ;  /* 0x000000041b1d7c24 */ /* 0x000fe2000f8e02ff */
[----:B------:R-:W-:Y:S01]  /*3400*/  ISETP.GE.AND P0, PT, R35, 0x1, PT ;  /* 0x000000012300780c */ /* 0x000fe20003f06270 */
[----:B------:R-:W-:-:S03]  /*3410*/  IMAD.WIDE.U32 R24, R26, UR4, R30 ;  /* 0x000000041a187c25 */ /* 0x000fc6000f8e001e */
[----:B------:R-:W-:Y:S01]  /*3420*/  ISETP.LT.OR P2, PT, R28, 0x1, !P0 ;  /* 0x000000011c00780c */ /* 0x000fe20004741670 */
[----:B------:R-:W-:Y:S01]  /*3430*/  IMAD R29, R26, UR5, R29 ;  /* 0x000000051a1d7c24 */ /* 0x000fe2000f8e021d */
[----:B------:R-:W-:-:S04]  /*3440*/  IADD3 R24, P1, R24, UR16, RZ ;  /* 0x0000001018187c10 */ /* 0x000fc8000ff3e0ff */
[----:B------:R-:W-:-:S07]  /*3450*/  IADD3.X R25, R25, UR17, R29, P1, !PT ;  /* 0x0000001119197c10 */ /* 0x000fce0008ffe41d */
[----:B------:R-:W-:Y:S05]  /*3460*/  @P2 BRA `(.L_x_37) ;  /* 0x0000000000042947 */ /* 0x000fea0003800000 */
[----:B------:R0:W5:Y:S02]  /*3470*/  LDG.E.U8 R0, desc[UR22][R24.64] ;  /* 0x0000001618007981 */ /* 0x000164000c1e1100 */
.L_x_37:
[----:B------:R-:W-:Y:S05]  /*3480*/  BSYNC B1 ;  /* 0x0000000000017941 */ /* 0x000fea0003800000 */
.L_x_36:
[----:B-----5:R-:W-:Y:S01]  /*3490*/  LOP3.LUT R0, R0, 0xff, RZ, 0xc0, !PT ;  /* 0x000000ff00007812 */ /* 0x020fe200078ec0ff */
[----:B------:R-:W-:Y:S01]  /*34a0*/  BSSY B1, `(.L_x_38) ;  /* 0x000000b000017945 */ /* 0x000fe20003800000 */
[----:B------:R-:W-:Y:S02]  /*34b0*/  ISETP.LT.OR P3, PT, R28, 0x2, !P0 ;  /* 0x000000021c00780c */ /* 0x000fe40004761670 */
[----:B------:R-:W-:-:S05]  /*34c0*/  F2FP.F16.E5M2.UNPACK_B R0, R0 ;  /* 0x00000000ff00723e */ /* 0x000fca00020004ff */
[----:B------:R-:W-:-:S05]  /*34d0*/  HADD2.F32 R0, -RZ, R0.H0_H0 ;  /* 0x20000000ff007230 */ /* 0x000fca0000004100 */
[----:B------:R-:W-:-:S04]  /*34e0*/  FMUL R0, R0, R7 ;  /* 0x0000000700007220 */ /* 0x000fc80000400000 */
[----:B------:R-:W-:-:S05]  /*34f0*/  FFMA R0, R143, R6, R0 ;  /* 0x000000068f007223 */ /* 0x000fca0000000000 */
[----:B------:R-:W-:Y:S02]  /*3500*/  F2FP.SATFINITE.E5M2.F32.PACK_AB_MERGE_C R29, RZ, R0, RZ ;  /* 0x00000000ff1d723e */ /* 0x000fe400048060ff */
[----:B------:R-:W-:-:S03]  /*3510*/  PRMT R0, RZ, 0x7610, R0 ;  /* 0x00007610ff007816 */ /* 0x000fc60000000000 */
[----:B------:R1:W-:Y:S01]  /*3520*/  @!P2 STG.E.U8 desc[UR22][R10.64], R29 ;  /* 0x0000001d0a00a986 */ /* 0x0003e2000c101116 */
[----:B------:R-:W-:Y:S05]  /*3530*/  @P3 BRA `(.L_x_39) ;  /* 0x0000000000043947 */ /* 0x000fea0003800000 */
[----:B------:R2:W5:Y:S02]  /*3540*/  LDG.E.U8 R0, desc[UR22][R24.64+0x1] ;  /* 0x0000011618007981 */ /* 0x000564000c1e1100 */
.L_x_39:
[----:B------:R-:W-:Y:S05]  /*3550*/  BSYNC B1 ;  /* 0x0000000000017941 */ /* 0x000fea0003800000 */
.L_x_38:
[----:B-----5:R-:W-:Y:S01]  /*3560*/  LOP3.LUT R0, R0, 0xff, RZ, 0xc0, !PT ;  /* 0x000000ff00007812 */ /* 0x020fe200078ec0ff */
[----:B------:R-:W-:Y:S01]  /*3570*/  BSSY B1, `(.L_x_40) ;  /* 0x0000013000017945 */ /* 0x000fe20003800000 */
[----:B-1----:R-:W-:Y:S02]  /*3580*/  IADD3 R29, P1, R26, 0x8, RZ ;  /* 0x000000081a1d7810 */ /* 0x002fe40007f3e0ff */
[----:B------:R-:W-:-:S03]  /*3590*/  F2FP.F16.E5M2.UNPACK_B R0, R0 ;  /* 0x00000000ff00723e */ /* 0x000fc600020004ff */
[----:B------:R-:W-:Y:S01]  /*35a0*/  IMAD.X R26, RZ, RZ, R27, P1 ;  /* 0x000000ffff1a7224 */ /* 0x000fe200008e061b */
[----:B------:R-:W-:Y:S01]  /*35b0*/  ISETP.GE.AND P1, PT, R35, 0x9, PT ;  /* 0x000000092300780c */ /* 0x000fe20003f26270 */
[----:B------:R-:W-:Y:S02]  /*35c0*/  HADD2.F32 R0, -RZ, R0.H0_H0 ;  /* 0x20000000ff007230 */ /* 0x000fe40000004100 */
[----:B------:R-:W-:Y:S01]  /*35d0*/  IMAD R26, R26, UR4, RZ ;  /* 0x000000041a1a7c24 */ /* 0x000fe2000f8e02ff */
[----:B------:R-:W-:Y:S01]  /*35e0*/  ISETP.LT.OR P4, PT, R28, 0x1, !P1 ;  /* 0x000000011c00780c */ /* 0x000fe20004f81670 */
[----:B------:R-:W-:-:S04]  /*35f0*/  IMAD.WIDE.U32 R30, R29, UR4, R30 ;  /* 0x000000041d1e7c25 */ /* 0x000fc8000f8e001e */
[----:B------:R-:W-:Y:S01]  /*3600*/  FMUL R27, R0, R7 ;  /* 0x00000007001b7220 */ /* 0x000fe20000400000 */
[----:B------:R-:W-:Y:S01]  /*3610*/  PRMT R0, RZ, 0x7610, R0 ;  /* 0x00007610ff007816 */ /* 0x000fe20000000000 */
[----:B------:R-:W-:Y:S02]  /*3620*/  IMAD R29, R29, UR5, R26 ;  /* 0x000000051d1d7c24 */ /* 0x000fe4000f8e021a */
[----:B------:R-:W-:Y:S01]  /*3630*/  FFMA R27, R142, R6, R27 ;  /* 0x000000068e1b7223 */ /* 0x000fe2000000001b */
[----:B------:R-:W-:-:S04]  /*3640*/  IADD3 R26, P2, R30, UR16, RZ ;  /* 0x000000101e1a7c10 */ /* 0x000fc8000ff5e0ff */
[----:B------:R-:W-:Y:S02]  /*3650*/  F2FP.SATFINITE.E5M2.F32.PACK_AB_MERGE_C R33, RZ, R27, RZ ;  /* 0x0000001bff21723e */ /* 0x000fe400048060ff */
[----:B------:R-:W-:-:S03]  /*3660*/  IADD3.X R27, R31, UR17, R29, P2, !PT ;  /* 0x000000111f1b7c10 */ /* 0x000fc600097fe41d */
[----:B------:R1:W-:Y:S01]  /*3670*/  @!P3 STG.E.U8 desc[UR22][R10.64+0x1], R33 ;  /* 0x000001210a00b986 */ /* 0x0003e2000c101116 */
[----:B------:R-:W-:Y:S05]  /*3680*/  @P4 BRA `(.L_x_41) ;  /* 0x0000000000044947 */ /* 0x000fea0003800000 */
[----:B------:R3:W5:Y:S02]  /*3690*/  LDG.E.U8 R0, desc[UR22][R26.64] ;  /* 0x000000161a007981 */ /* 0x000764000c1e1100 */
.L_x_41:
[----:B------:R-:W-:Y:S05]  /*36a0*/  BSYNC B1 ;  /* 0x0000000000017941 */ /* 0x000fea0003800000 */
.L_x_40:
        /* <DEDUP_REMOVED lines=12> */
.L_x_43:
[----:B------:R-:W-:Y:S05]  /*3770*/  BSYNC B1 ;  /* 0x0000000000017941 */ /* 0x000fea0003800000 */
.L_x_42:
[----:B-----5:R-:W-:Y:S01]  /*3780*/  LOP3.LUT R0, R0, 0xff, RZ, 0xc0, !PT ;  /* 0x000000ff00007812 */ /* 0x020fe200078ec0ff */
[----:B------:R-:W-:Y:S01]  /*3790*/  BSSY B1, `(.L_x_44) ;  /* 0x000000b000017945 */ /* 0x000fe20003800000 */
[----:B------:R-:W-:Y:S02]  /*37a0*/  ISETP.LT.OR P3, PT, R28, 0x9, !P0 ;  /* 0x000000091c00780c */ /* 0x000fe40004761670 */
[----:B------:R-:W-:-:S05]  /*37b0*/  F2FP.F16.E5M2.UNPACK_B R0, R0 ;  /* 0x00000000ff00723e */ /* 0x000fca00020004ff */
[----:B------:R-:W-:-:S05]  /*37c0*/  HADD2.F32 R0, -RZ, R0.H0_H0 ;  /* 0x20000000ff007230 */ /* 0x000fca0000004100 */
[----:B----4-:R-:W-:Y:S01]  /*37d0*/  FMUL R29, R0, R7 ;  /* 0x00000007001d7220 */ /* 0x010fe20000400000 */
[----:B------:R-:W-:-:S03]  /*37e0*/  PRMT R0, RZ, 0x7610, R0 ;  /* 0x00007610ff007816 */ /* 0x000fc60000000000 */
[----:B------:R-:W-:-:S05]  /*37f0*/  FFMA R29, R140, R6, R29 ;  /* 0x000000068c1d7223 */ /* 0x000fca000000001d */
[----:B------:R-:W-:-:S05]  /*3800*/  F2FP.SATFINITE.E5M2.F32.PACK_AB_MERGE_C R29, RZ, R29, RZ ;  /* 0x0000001dff1d723e */ /* 0x000fca00048060ff */
[----:B------:R4:W-:Y:S01]  /*3810*/  @!P2 STG.E.U8 desc[UR22][R4.64+0x1], R29 ;  /* 0x0000011d0400a986 */ /* 0x0009e2000c101116 */
[----:B------:R-:W-:Y:S05]  /*3820*/  @P3 BRA `(.L_x_45) ;  /* 0x0000000000043947 */ /* 0x000fea0003800000 */
[----:B------:R0:W5:Y:S02]  /*3830*/  LDG.E.U8 R0, desc[UR22][R24.64+0x8] ;  /* 0x0000081618007981 */ /* 0x000164000c1e1100 */
.L_x_45:
[----:B------:R-:W-:Y:S05]  /*3840*/  BSYNC B1 ;  /* 0x0000000000017941 */ /* 0x000fea0003800000 */
.L_x_44:
[----:B-----5:R-:W-:Y:S01]  /*3850*/  LOP3.LUT R0, R0, 0xff, RZ, 0xc0, !PT ;  /* 0x000000ff00007812 */ /* 0x020fe200078ec0ff */
[----:B------:R-:W-:Y:S01]  /*3860*/  BSSY B1, `(.L_x_46) ;  /* 0x000000b000017945 */ /* 0x000fe20003800000 */
[----:B------:R-:W-:Y:S02]  /*3870*/  ISETP.LT.OR P2, PT, R28, 0xa, !P0 ;  /* 0x0000000a1c00780c */ /* 0x000fe40004741670 */
[----:B------:R-:W-:-:S05]  /*3880*/  F2FP.F16.E5M2.UNPACK_B R0, R0 ;  /* 0x00000000ff00723e */ /* 0x000fca00020004ff */
[----:B------:R-:W-:-:S05]  /*3890*/  HADD2.F32 R0, -RZ, R0.H0_H0 ;  /* 0x20000000ff007230 */ /* 0x000fca0000004100 */
[----:B------:R-:W-:-:S04]  /*38a0*/  FMUL R0, R0, R7 ;  /* 0x0000000700007220 */ /* 0x000fc80000400000 */
[----:B------:R-:W-:-:S05]  /*38b0*/  FFMA R0, R139, R6, R0 ;  /* 0x000000068b007223 */ /* 0x000fca0000000000 */
[----:B----4-:R-:W-:Y:S02]  /*38c0*/  F2FP.SATFINITE.E5M2.F32.PACK_AB_MERGE_C R29, RZ, R0, RZ ;  /* 0x00000000ff1d723e */ /* 0x010fe400048060ff */
[----:B------:R-:W-:-:S03]  /*38d0*/  PRMT R0, RZ, 0x7610, R0 ;  /* 0x00007610ff007816 */ /* 0x000fc60000000000 */
[----:B------:R4:W-:Y:S01]  /*38e0*/  @!P3 STG.E.U8 desc[UR22][R10.64+0x8], R29 ;  /* 0x0000081d0a00b986 */ /* 0x0009e2000c101116 */
[----:B------:R-:W-:Y:S05]  /*38f0*/  @P2 BRA `(.L_x_47) ;  /* 0x0000000000042947 */ /* 0x000fea0003800000 */
[----:B------:R0:W5:Y:S02]  /*3900*/  LDG.E.U8 R0, desc[UR22][R24.64+0x9] ;  /* 0x0000091618007981 */ /* 0x000164000c1e1100 */
.L_x_47:
[----:B------:R-:W-:Y:S05]  /*3910*/  BSYNC B1 ;  /* 0x0000000000017941 */ /* 0x000fea0003800000 */
.L_x_46:
        /* <DEDUP_REMOVED lines=12> */
.L_x_49:
[----:B------:R-:W-:Y:S05]  /*39e0*/  BSYNC B1 ;  /* 0x0000000000017941 */ /* 0x000fea0003800000 */
.L_x_48:
        /* <DEDUP_REMOVED lines=12> */
.L_x_51:
[----:B------:R-:W-:Y:S05]  /*3ab0*/  BSYNC B1 ;  /* 0x0000000000017941 */ /* 0x000fea0003800000 */
.L_x_50:
        /* <DEDUP_REMOVED lines=12> */
.L_x_53:
[----:B------:R-:W-:Y:S05]  /*3b80*/  BSYNC B1 ;  /* 0x0000000000017941 */ /* 0x000fea0003800000 */
.L_x_52:
        /* <DEDUP_REMOVED lines=12> */
.L_x_55:
[----:B------:R-:W-:Y:S05]  /*3c50*/  BSYNC B1 ;  /* 0x0000000000017941 */ /* 0x000fea0003800000 */
.L_x_54:
        /* <DEDUP_REMOVED lines=12> */
.L_x_57:
[----:B------:R-:W-:Y:S05]  /*3d20*/  BSYNC B1 ;  /* 0x0000000000017941 */ /* 0x000fea0003800000 */
.L_x_56:
        /* <DEDUP_REMOVED lines=12> */
.L_x_59:
[----:B------:R-:W-:Y:S05]  /*3df0*/  BSYNC B1 ;  /* 0x0000000000017941 */ /* 0x000fea0003800000 */
.L_x_58:
        /* <DEDUP_REMOVED lines=12> */
.L_x_61:
[----:B------:R-:W-:Y:S05]  /*3ec0*/  BSYNC B1 ;  /* 0x0000000000017941 */ /* 0x000fea0003800000 */
.L_x_60:
        /* <DEDUP_REMOVED lines=12> */
.L_x_63:
[----:B------:R-:W-:Y:S05]  /*3f90*/  BSYNC B1 ;  /* 0x0000000000017941 */ /* 0x000fea0003800000 */
.L_x_62:
        /* <DEDUP_REMOVED lines=12> */
.L_x_65:
[----:B------:R-:W-:Y:S05]  /*4060*/  BSYNC B1 ;  /* 0x0000000000017941 */ /* 0x000fea0003800000 */
.L_x_64:
        /* <DEDUP_REMOVED lines=12> */
.L_x_67:
[----:B------:R-:W-:Y:S05]  /*4130*/  BSYNC B1 ;  /* 0x0000000000017941 */ /* 0x000fea0003800000 */
.L_x_66:
        /* <DEDUP_REMOVED lines=12> */
.L_x_69:
[----:B------:R-:W-:Y:S05]  /*4200*/  BSYNC B1 ;  /* 0x0000000000017941 */ /* 0x000fea0003800000 */
.L_x_68:
        /* <DEDUP_REMOVED lines=12> */
.L_x_71:
[----:B------:R-:W-:Y:S05]  /*42d0*/  BSYNC B1 ;  /* 0x0000000000017941 */ /* 0x000fea0003800000 */
.L_x_70:
        /* <DEDUP_REMOVED lines=12> */
.L_x_73:
[----:B------:R-:W-:Y:S05]  /*43a0*/  BSYNC B1 ;  /* 0x0000000000017941 */ /* 0x000fea0003800000 */
.L_x_72:
        /* <DEDUP_REMOVED lines=12> */
.L_x_75:
[----:B------:R-:W-:Y:S05]  /*4470*/  BSYNC B1 ;  /* 0x0000000000017941 */ /* 0x000fea0003800000 */
.L_x_74:
        /* <DEDUP_REMOVED lines=12> */
.L_x_77:
[----:B------:R-:W-:Y:S05]  /*4540*/  BSYNC B1 ;  /* 0x0000000000017941 */ /* 0x000fea0003800000 */
.L_x_76:
        /* <DEDUP_REMOVED lines=12> */
.L_x_79:
[----:B------:R-:W-:Y:S05]  /*4610*/  BSYNC B1 ;  /* 0x0000000000017941 */ /* 0x000fea0003800000 */
.L_x_78:
        /* <DEDUP_REMOVED lines=12> */
.L_x_81:
[----:B------:R-:W-:Y:S05]  /*46e0*/  BSYNC B1 ;  /* 0x0000000000017941 */ /* 0x000fea0003800000 */
.L_x_80:
        /* <DEDUP_REMOVED lines=12> */
.L_x_83:
[----:B------:R-:W-:Y:S05]  /*47b0*/  BSYNC B1 ;  /* 0x0000000000017941 */ /* 0x000fea0003800000 */
.L_x_82:
        /* <DEDUP_REMOVED lines=12> */
.L_x_85:
[----:B------:R-:W-:Y:S05]  /*4880*/  BSYNC B1 ;  /* 0x0000000000017941 */ /* 0x000fea0003800000 */
.L_x_84:
        /* <DEDUP_REMOVED lines=12> */
.L_x_87:
[----:B------:R-:W-:Y:S05]  /*4950*/  BSYNC B1 ;  /* 0x0000000000017941 */ /* 0x000fea0003800000 */
.L_x_86:
        /* <DEDUP_REMOVED lines=12> */
.L_x_89:
[----:B------:R-:W-:Y:S05]  /*4a20*/  BSYNC B1 ;  /* 0x0000000000017941 */ /* 0x000fea0003800000 */
.L_x_88:
        /* <DEDUP_REMOVED lines=12> */
.L_x_91:
[----:B------:R-:W-:Y:S05]  /*4af0*/  BSYNC B1 ;  /* 0x0000000000017941 */ /* 0x000fea0003800000 */
.L_x_90:
        /* <DEDUP_REMOVED lines=12> */
.L_x_93:
[----:B------:R-:W-:Y:S05]  /*4bc0*/  BSYNC B1 ;  /* 0x0000000000017941 */ /* 0x000fea0003800000 */
.L_x_92:
        /* <DEDUP_REMOVED lines=12> */
.L_x_95:
[----:B------:R-:W-:Y:S05]  /*4c90*/  BSYNC B1 ;  /* 0x0000000000017941 */ /* 0x000fea0003800000 */
.L_x_94:
        /* <DEDUP_REMOVED lines=12> */
.L_x_97:
[----:B------:R-:W-:Y:S05]  /*4d60*/  BSYNC B1 ;  /* 0x0000000000017941 */ /* 0x000fea0003800000 */
.L_x_96:
        /* <DEDUP_REMOVED lines=12> */
.L_x_99:
[----:B------:R-:W-:Y:S05]  /*4e30*/  BSYNC B1 ;  /* 0x0000000000017941 */ /* 0x000fea0003800000 */
.L_x_98:
        /* <DEDUP_REMOVED lines=12> */
.L_x_101:
[----:B------:R-:W-:Y:S05]  /*4f00*/  BSYNC B1 ;  /* 0x0000000000017941 */ /* 0x000fea0003800000 */
.L_x_100:
        /* <DEDUP_REMOVED lines=12> */
.L_x_103:
[----:B------:R-:W-:Y:S05]  /*4fd0*/  BSYNC B1 ;  /* 0x0000000000017941 */ /* 0x000fea0003800000 */
.L_x_102:
        /* <DEDUP_REMOVED lines=12> */
.L_x_105:
[----:B------:R-:W-:Y:S05]  /*50a0*/  BSYNC B1 ;  /* 0x0000000000017941 */ /* 0x000fea0003800000 */
.L_x_104:
        /* <DEDUP_REMOVED lines=12> */
.L_x_107:
[----:B------:R-:W-:Y:S05]  /*5170*/  BSYNC B1 ;  /* 0x0000000000017941 */ /* 0x000fea0003800000 */
.L_x_106:
        /* <DEDUP_REMOVED lines=12> */
.L_x_109:
[----:B------:R-:W-:Y:S05]  /*5240*/  BSYNC B1 ;  /* 0x0000000000017941 */ /* 0x000fea0003800000 */
.L_x_108:
        /* <DEDUP_REMOVED lines=12> */
.L_x_111:
[----:B------:R-:W-:Y:S05]  /*5310*/  BSYNC B1 ;  /* 0x0000000000017941 */ /* 0x000fea0003800000 */
.L_x_110:
        /* <DEDUP_REMOVED lines=12> */
.L_x_113:
[----:B------:R-:W-:Y:S05]  /*53e0*/  BSYNC B1 ;  /* 0x0000000000017941 */ /* 0x000fea0003800000 */
.L_x_112:
        /* <DEDUP_REMOVED lines=12> */
.L_x_115:
[----:B------:R-:W-:Y:S05]  /*54b0*/  BSYNC B1 ;  /* 0x0000000000017941 */ /* 0x000fea0003800000 */
.L_x_114:
        /* <DEDUP_REMOVED lines=12> */
.L_x_117:
[----:B------:R-:W-:Y:S05]  /*5580*/  BSYNC B1 ;  /* 0x0000000000017941 */ /* 0x000fea0003800000 */
.L_x_116:
        /* <DEDUP_REMOVED lines=12> */
.L_x_119:
[----:B------:R-:W-:Y:S05]  /*5650*/  BSYNC B1 ;  /* 0x0000000000017941 */ /* 0x000fea0003800000 */
.L_x_118:
        /* <DEDUP_REMOVED lines=12> */
.L_x_121:
[----:B------:R-:W-:Y:S05]  /*5720*/  BSYNC B1 ;  /* 0x0000000000017941 */ /* 0x000fea0003800000 */
.L_x_120:
        /* <DEDUP_REMOVED lines=12> */
.L_x_123:
[----:B------:R-:W-:Y:S05]  /*57f0*/  BSYNC B1 ;  /* 0x0000000000017941 */ /* 0x000fea0003800000 */
.L_x_122:
        /* <DEDUP_REMOVED lines=12> */
.L_x_125:
[----:B------:R-:W-:Y:S05]  /*58c0*/  BSYNC B1 ;  /* 0x0000000000017941 */ /* 0x000fea0003800000 */
.L_x_124:
        /* <DEDUP_REMOVED lines=12> */
.L_x_127:
[----:B------:R-:W-:Y:S05]  /*5990*/  BSYNC B1 ;  /* 0x0000000000017941 */ /* 0x000fea0003800000 */
.L_x_126:
        /* <DEDUP_REMOVED lines=12> */
.L_x_129:
[----:B------:R-:W-:Y:S05]  /*5a60*/  BSYNC B1 ;  /* 0x0000000000017941 */ /* 0x000fea0003800000 */
.L_x_128:
        /* <DEDUP_REMOVED lines=12> */
.L_x_131:
[----:B------:R-:W-:Y:S05]  /*5b30*/  BSYNC B1 ;  /* 0x0000000000017941 */ /* 0x000fea0003800000 */
.L_x_130:
        /* <DEDUP_REMOVED lines=12> */
.L_x_133:
[----:B------:R-:W-:Y:S05]  /*5c00*/  BSYNC B1 ;  /* 0x0000000000017941 */ /* 0x000fea0003800000 */
.L_x_132:
        /* <DEDUP_REMOVED lines=12> */
.L_x_135:
[----:B------:R-:W-:Y:S05]  /*5cd0*/  BSYNC B1 ;  /* 0x0000000000017941 */ /* 0x000fea0003800000 */
.L_x_134:
        /* <DEDUP_REMOVED lines=12> */
.L_x_137:
[----:B------:R-:W-:Y:S05]  /*5da0*/  BSYNC B1 ;  /* 0x0000000000017941 */ /* 0x000fea0003800000 */
.L_x_136:
        /* <DEDUP_REMOVED lines=12> */
.L_x_139:
[----:B------:R-:W-:Y:S05]  /*5e70*/  BSYNC B1 ;  /* 0x0000000000017941 */ /* 0x000fea0003800000 */
.L_x_138:
        /* <DEDUP_REMOVED lines=12> */
.L_x_141:
[----:B------:R-:W-:Y:S05]  /*5f40*/  BSYNC B1 ;  /* 0x0000000000017941 */ /* 0x000fea0003800000 */
.L_x_140:
        /* <DEDUP_REMOVED lines=12> */
.L_x_143:
[----:B------:R-:W-:Y:S05]  /*6010*/  BSYNC B1 ;  /* 0x0000000000017941 */ /* 0x000fea0003800000 */
.L_x_142:
        /* <DEDUP_REMOVED lines=12> */
.L_x_145:
[----:B------:R-:W-:Y:S05]  /*60e0*/  BSYNC B1 ;  /* 0x0000000000017941 */ /* 0x000fea0003800000 */
.L_x_144:
        /* <DEDUP_REMOVED lines=12> */
.L_x_147:
[----:B------:R-:W-:Y:S05]  /*61b0*/  BSYNC B1 ;  /* 0x0000000000017941 */ /* 0x000fea0003800000 */
.L_x_146:
        /* <DEDUP_REMOVED lines=12> */
.L_x_149:
[----:B------:R-:W-:Y:S05]  /*6280*/  BSYNC B1 ;  /* 0x0000000000017941 */ /* 0x000fea0003800000 */
.L_x_148:
        /* <DEDUP_REMOVED lines=12> */
.L_x_151:
[----:B------:R-:W-:Y:S05]  /*6350*/  BSYNC B1 ;  /* 0x0000000000017941 */ /* 0x000fea0003800000 */
.L_x_150:
[----:B-----5:R-:W-:Y:S01]  /*6360*/  LOP3.LUT R0, R0, 0xff, RZ, 0xc0, !PT ;  /* 0x000000ff00007812 */ /* 0x020fe200078ec0ff */
[----:B------:R-:W-:Y:S01]  /*6370*/  BSSY B1, `(.L_x_152) ;  /* 0x000000b000017945 */ /* 0x000fe20003800000 */
[----:B------:R-:W-:Y:S02]  /*6380*/  ISETP.LT.OR P3, PT, R28, 0x71, !P1 ;  /* 0x000000711c00780c */ /* 0x000fe40004f61670 */
[----:B------:R-:W-:-:S05]  /*6390*/  F2FP.F16.E5M2.UNPACK_B R0, R0 ;  /* 0x00000000ff00723e */ /* 0x000fca00020004ff */
[----:B------:R-:W-:-:S05]  /*63a0*/  HADD2.F32 R0, -RZ, R0.H0_H0 ;  /* 0x20000000ff007230 */ /* 0x000fca0000004100 */
[----:B0-----:R-:W-:Y:S01]  /*63b0*/  FMUL R23, R0, R7 ;  /* 0x0000000700177220 */ /* 0x001fe20000400000 */
[----:B------:R-:W-:-:S03]  /*63c0*/  PRMT R0, RZ, 0x7610, R0 ;  /* 0x00007610ff007816 */ /* 0x000fc60000000000 */
[----:B------:R-:W-:-:S05]  /*63d0*/  FFMA R23, R22, R6, R23 ;  /* 0x0000000616177223 */ /* 0x000fca0000000017 */
[----:B------:R-:W-:-:S05]  /*63e0*/  F2FP.SATFINITE.E5M2.F32.PACK_AB_MERGE_C R23, RZ, R23, RZ ;  /* 0x00000017ff17723e */ /* 0x000fca00048060ff */
[----:B------:R0:W-:Y:S01]  /*63f0*/  @!P2 STG.E.U8 desc[UR22][R10.64+0x71], R23 ;  /* 0x000071170a00a986 */ /* 0x0001e2000c101116 */
[----:B------:R-:W-:Y:S05]  /*6400*/  @P3 BRA `(.L_x_153) ;  /* 0x0000000000043947 */ /* 0x000fea0003800000 */
[----:B------:R0:W5:Y:S02]  /*6410*/  LDG.E.U8 R0, desc[UR22][R26.64+0x70] ;  /* 0x000070161a007981 */ /* 0x000164000c1e1100 */
.L_x_153:
[----:B------:R-:W-:Y:S05]  /*6420*/  BSYNC B1 ;  /* 0x0000000000017941 */ /* 0x000fea0003800000 */
.L_x_152:
        /* <DEDUP_REMOVED lines=12> */
.L_x_155:
[----:B------:R-:W-:Y:S05]  /*64f0*/  BSYNC B1 ;  /* 0x0000000000017941 */ /* 0x000fea0003800000 */
.L_x_154:
        /* <DEDUP_REMOVED lines=12> */
.L_x_157:
[----:B------:R-:W-:Y:S05]  /*65c0*/  BSYNC B1 ;  /* 0x0000000000017941 */ /* 0x000fea0003800000 */
.L_x_156:
        /* <DEDUP_REMOVED lines=12> */
.L_x_159:
[----:B------:R-:W-:Y:S05]  /*6690*/  BSYNC B1 ;  /* 0x0000000000017941 */ /* 0x000fea0003800000 */
.L_x_158:
        /* <DEDUP_REMOVED lines=12> */
.L_x_161:
[----:B------:R-:W-:Y:S05]  /*6760*/  BSYNC B1 ;  /* 0x0000000000017941 */ /* 0x000fea0003800000 */
.L_x_160:
[----:B-----5:R-:W-:Y:S01]  /*6770*/  LOP3.LUT R0, R0, 0xff, RZ, 0xc0, !PT ;  /* 0x000000ff00007812 */ /* 0x020fe200078ec0ff */
[----:B------:R-:W-:Y:S01]  /*6780*/  BSSY B1, `(.L_x_162) ;  /* 0x000000b000017945 */ /* 0x000fe20003800000 */
[----:B------:R-:W-:Y:S02]  /*6790*/  ISETP.LT.OR P1, PT, R28, 0x7a, !P1 ;  /* 0x0000007a1c00780c */ /* 0x000fe40004f21670 */
[----:B------:R-:W-:-:S05]  /*67a0*/  F2FP.F16.E5M2.UNPACK_B R0, R0 ;  /* 0x00000000ff00723e */ /* 0x000fca00020004ff */
[----:B------:R-:W-:-:S05]  /*67b0*/  HADD2.F32 R0, -RZ, R0.H0_H0 ;  /* 0x20000000ff007230 */ /* 0x000fca0000004100 */
[----:B------:R-:W-:-:S04]  /*67c0*/  FMUL R0, R0, R7 ;  /* 0x0000000700007220 */ /* 0x000fc80000400000 */
[----:B------:R-:W-:-:S05]  /*67d0*/  FFMA R0, R19, R6, R0 ;  /* 0x0000000613007223 */ /* 0x000fca0000000000 */
[----:B01----:R-:W-:Y:S02]  /*67e0*/  F2FP.SATFINITE.E5M2.F32.PACK_AB_MERGE_C R11, RZ, R0, RZ ;  /* 0x00000000ff0b723e */ /* 0x003fe400048060ff */
[----:B------:R-:W-:-:S03]  /*67f0*/  PRMT R0, RZ, 0x7610, R0 ;  /* 0x00007610ff007816 */ /* 0x000fc60000000000 */
[----:B------:R0:W-:Y:S01]  /*6800*/  @!P2 STG.E.U8 desc[UR22][R4.64+0x78], R11 ;  /* 0x0000780b0400a986 */ /* 0x0001e2000c101116 */
[----:B------:R-:W-:Y:S05]  /*6810*/  @P1 BRA `(.L_x_163) ;  /* 0x0000000000041947 */ /* 0x000fea0003800000 */
[----:B------:R1:W5:Y:S02]  /*6820*/  LDG.E.U8 R0, desc[UR22][R26.64+0x79] ;  /* 0x000079161a007981 */ /* 0x000364000c1e1100 */
.L_x_163:
[----:B------:R-:W-:Y:S05]  /*6830*/  BSYNC B1 ;  /* 0x0000000000017941 */ /* 0x000fea0003800000 */
.L_x_162:
[----:B------:R-:W-:Y:S05]  /*6840*/  @P1 BRA `(.L_x_164) ;  /* 0x0000001000281947 */ /* 0x000fea0003800000 */
[----:B-----5:R-:W-:-:S04]  /*6850*/  LOP3.LUT R0, R0, 0xff, RZ, 0xc0, !PT ;  /* 0x000000ff00007812 */ /* 0x020fc800078ec0ff */
[----:B------:R-:W-:-:S05]  /*6860*/  F2FP.F16.E5M2.UNPACK_B R0, R0 ;  /* 0x00000000ff00723e */ /* 0x000fca00020004ff */
[----:B------:R-:W-:-:S05]  /*6870*/  HADD2.F32 R0, -RZ, R0.H0_H0 ;  /* 0x20000000ff007230 */ /* 0x000fca0000004100 */
[----:B0-----:R-:W-:-:S04]  /*6880*/  FMUL R11, R0, R7 ;  /* 0x00000007000b7220 */ /* 0x001fc80000400000 */
[----:B------:R-:W-:-:S05]  /*6890*/  FFMA R11, R18, R6, R11 ;  /* 0x00000006120b7223 */ /* 0x000fca000000000b */
[----:B------:R-:W-:-:S05]  /*68a0*/  F2FP.SATFINITE.E5M2.F32.PACK_AB_MERGE_C R11, RZ, R11, RZ ;  /* 0x0000000bff0b723e */ /* 0x000fca00048060ff */
[----:B------:R0:W-:Y:S01]  /*68b0*/  STG.E.U8 desc[UR22][R4.64+0x79], R11 ;  /* 0x0000790b04007986 */ /* 0x0001e2000c101116 */
[----:B------:R-:W-:Y:S05]  /*68c0*/  BRA `(.L_x_164) ;  /* 0x0000001000087947 */ /* 0x000fea0003800000 */
.L_x_35:
[----:B------:R-:W-:Y:S01]  /*68d0*/  ISETP.GE.AND P1, PT, R35, 0x1, PT ;  /* 0x000000012300780c */ /* 0x000fe20003f26270 */
[-C--:B------:R-:W-:Y:S01]  /*68e0*/  FMUL R143, R143, R6.reuse ;  /* 0x000000068f8f7220 */ /* 0x080fe20000400000 */
[----:B------:R-:W-:Y:S01]  /*68f0*/  ISETP.GE.AND P0, PT, R35, 0x9, PT ;  /* 0x000000092300780c */ /* 0x000fe20003f06270 */
[-C--:B------:R-:W-:Y:S01]  /*6900*/  FMUL R142, R142, R6.reuse ;  /* 0x000000068e8e7220 */ /* 0x080fe20000400000 */
[C---:B------:R-:W-:Y:S01]  /*6910*/  ISETP.LT.OR P2, PT, R28.reuse, 0x1, !P1 ;  /* 0x000000011c00780c */ /* 0x040fe20004f41670 */
[-C--:B------:R-:W-:Y:S01]  /*6920*/  FMUL R141, R141, R6.reuse ;  /* 0x000000068d8d7220 */ /* 0x080fe20000400000 */
[----:B------:R-:W-:Y:S01]  /*6930*/  ISETP.LT.OR P3, PT, R28, 0x2, !P1 ;  /* 0x000000021c00780c */ /* 0x000fe20004f61670 */
[-C--:B------:R-:W-:Y:S01]  /*6940*/  FMUL R140, R140, R6.reuse ;  /* 0x000000068c8c7220 */ /* 0x080fe20000400000 */
[----:B------:R-:W-:Y:S01]  /*6950*/  ISETP.LT.OR P4, PT, R28, 0x1, !P0 ;  /* 0x000000011c00780c */ /* 0x000fe20004781670 */
[-C--:B------:R-:W-:Y:S01]  /*6960*/  FMUL R139, R139, R6.reuse ;  /* 0x000000068b8b7220 */ /* 0x080fe20000400000 */
[----:B------:R-:W-:Y:S01]  /*6970*/  F2FP.SATFINITE.E5M2.F32.PACK_AB_MERGE_C R143, RZ, R143, RZ ;  /* 0x0000008fff8f723e */ /* 0x000fe200048060ff */
[----:B------:R-:W-:Y:S01]  /*6980*/  FMUL R138, R138, R6 ;  /* 0x000000068a8a7220 */ /* 0x000fe20000400000 */
[----:B------:R-:W-:Y:S01]  /*6990*/  F2FP.SATFINITE.E5M2.F32.PACK_AB_MERGE_C R25, RZ, R142, RZ ;  /* 0x0000008eff19723e */ /* 0x000fe200048060ff */
[-C--:B------:R-:W-:Y:S01]  /*69a0*/  FMUL R137, R137, R6.reuse ;  /* 0x0000000689897220 */ /* 0x080fe20000400000 */
[----:B------:R-:W-:Y:S01]  /*69b0*/  F2FP.SATFINITE.E5M2.F32.PACK_AB_MERGE_C R141, RZ, R141, RZ ;  /* 0x0000008dff8d723e */ /* 0x000fe200048060ff */
[-C--:B------:R-:W-:Y:S01]  /*69c0*/  FMUL R136, R136, R6.reuse ;  /* 0x0000000688887220 */ /* 0x080fe20000400000 */
[C---:B------:R-:W-:Y:S01]  /*69d0*/  ISETP.LT.OR P5, PT, R28.reuse, 0x9, !P0 ;  /* 0x000000091c00780c */ /* 0x040fe200047a1670 */
[----:B------:R-:W-:Y:S01]  /*69e0*/  @!P2 STG.E.U8 desc[UR22][R10.64], R143 ;  /* 0x0000008f0a00a986 */ /* 0x000fe2000c101116 */
[C---:B------:R-:W-:Y:S01]  /*69f0*/  ISETP.LT.OR P2, PT, R28.reuse, 0x2, !P0 ;  /* 0x000000021c00780c */ /* 0x040fe20004741670 */
[-C--:B------:R-:W-:Y:S01]  /*6a00*/  FMUL R135, R135, R6.reuse ;  /* 0x0000000687877220 */ /* 0x080fe20000400000 */
[C---:B------:R-:W-:Y:S01]  /*6a10*/  ISETP.LT.OR P6, PT, R28.reuse, 0xa, !P0 ;  /* 0x0000000a1c00780c */ /* 0x040fe200047c1670 */
[----:B------:R0:W-:Y:S01]  /*6a20*/  @!P3 STG.E.U8 desc[UR22][R10.64+0x1], R25 ;  /* 0x000001190a00b986 */ /* 0x0001e2000c101116 */
[----:B------:R-:W-:Y:S01]  /*6a30*/  ISETP.LT.OR P3, PT, R28, 0x9, !P1 ;  /* 0x000000091c00780c */ /* 0x000fe20004f61670 */
[-C--:B------:R-:W-:Y:S01]  /*6a40*/  FMUL R134, R134, R6.reuse ;  /* 0x0000000686867220 */ /* 0x080fe20000400000 */
[----:B------:R-:W-:Y:S01]  /*6a50*/  F2FP.SATFINITE.E5M2.F32.PACK_AB_MERGE_C R139, RZ, R139, RZ ;  /* 0x0000008bff8b723e */ /* 0x000fe200048060ff */
[----:B------:R-:W-:Y:S01]  /*6a60*/  @!P4 STG.E.U8 desc[UR22][R4.64], R141 ;  /* 0x0000008d0400c986 */ /* 0x000fe2000c101116 */
[----:B------:R-:W-:Y:S01]  /*6a70*/  ISETP.LT.OR P4, PT, R28, 0xa, !P1 ;  /* 0x0000000a1c00780c */ /* 0x000fe20004f81670 */
[----:B------:R-:W-:Y:S01]  /*6a80*/  FMUL R133, R133, R6 ;  /* 0x0000000685857220 */ /* 0x000fe20000400000 */
[----:B------:R-:W-:Y:S01]  /*6a90*/  F2FP.SATFINITE.E5M2.F32.PACK_AB_MERGE_C R27, RZ, R138, RZ ;  /* 0x0000008aff1b723e */ /* 0x000fe200048060ff */
[-C--:B------:R-:W-:Y:S01]  /*6aa0*/  FMUL R132, R132, R6.reuse ;  /* 0x0000000684847220 */ /* 0x080fe20000400000 */
[----:B------:R-:W-:Y:S01]  /*6ab0*/  F2FP.SATFINITE.E5M2.F32.PACK_AB_MERGE_C R137, RZ, R137, RZ ;  /* 0x00000089ff89723e */ /* 0x000fe200048060ff */
[----:B------:R-:W-:Y:S01]  /*6ac0*/  FMUL R131, R131, R6 ;  /* 0x0000000683837220 */ /* 0x000fe20000400000 */
[----:B------:R-:W-:Y:S01]  /*6ad0*/  F2FP.SATFINITE.E5M2.F32.PACK_AB_MERGE_C R29, RZ, R136, RZ ;  /* 0x00000088ff1d723e */ /* 0x000fe200048060ff */
[----:B------:R-:W-:Y:S01]  /*6ae0*/  FMUL R130, R130, R6 ;  /* 0x0000000682827220 */ /* 0x000fe20000400000 */
[----:B0-----:R-:W-:Y:S01]  /*6af0*/  F2FP.SATFINITE.E5M2.F32.PACK_AB_MERGE_C R25, RZ, R140, RZ ;  /* 0x0000008cff19723e */ /* 0x001fe200048060ff */
[-C--:B------:R-:W-:Y:S01]  /*6b00*/  FMUL R129, R129, R6.reuse ;  /* 0x0000000681817220 */ /* 0x080fe20000400000 */
[----:B------:R-:W-:Y:S01]  /*6b10*/  F2FP.SATFINITE.E5M2.F32.PACK_AB_MERGE_C R135, RZ, R135, RZ ;  /* 0x00000087ff87723e */ /* 0x000fe200048060ff */
[-C--:B------:R-:W-:Y:S01]  /*6b20*/  FMUL R128, R128, R6.reuse ;  /* 0x0000000680807220 */ /* 0x080fe20000400000 */
[----:B------:R-:W-:Y:S01]  /*6b30*/  F2FP.SATFINITE.E5M2.F32.PACK_AB_MERGE_C R133, RZ, R133, RZ ;  /* 0x00000085ff85723e */ /* 0x000fe200048060ff */
[----:B------:R0:W-:Y:S01]  /*6b40*/  @!P2 STG.E.U8 desc[UR22][R4.64+0x1], R25 ;  /* 0x000001190400a986 */ /* 0x0001e2000c101116 */
[C---:B------:R-:W-:Y:S01]  /*6b50*/  ISETP.LT.OR P2, PT, R28.reuse, 0x19, !P1 ;  /* 0x000000191c00780c */ /* 0x040fe20004f41670 */
[-C--:B------:R-:W-:Y:S01]  /*6b60*/  FMUL R127, R127, R6.reuse ;  /* 0x000000067f7f7220 */ /* 0x080fe20000400000 */
[----:B------:R-:W-:Y:S01]  /*6b70*/  F2FP.SATFINITE.E5M2.F32.PACK_AB_MERGE_C R131, RZ, R131, RZ ;  /* 0x00000083ff83723e */ /* 0x000fe200048060ff */
[----:B------:R-:W-:Y:S01]  /*6b80*/  @!P3 STG.E.U8 desc[UR22][R10.64+0x8], R139 ;  /* 0x0000088b0a00b986 */ /* 0x000fe2000c101116 */
[----:B------:R-:W-:Y:S01]  /*6b90*/  ISETP.LT.OR P3, PT, R28, 0x11, !P1 ;  /* 0x000000111c00780c */ /* 0x000fe20004f61670 */
        /* <DEDUP_REMOVED lines=8> */
[----:B------:R-:W-:Y:S01]  /*6c20*/  FMUL R124, R124, R6 ;  /* 0x000000067c7c7220 */ /* 0x000fe20000400000 */
[----:B0-----:R-:W-:Y:S01]  /*6c30*/  F2FP.SATFINITE.E5M2.F32.PACK_AB_MERGE_C R25, RZ, R134, RZ ;  /* 0x00000086ff19723e */ /* 0x001fe200048060ff */
[----:B------:R0:W-:Y:S01]  /*6c40*/  @!P6 STG.E.U8 desc[UR22][R4.64+0x9], R29 ;  /* 0x0000091d0400e986 */ /* 0x0001e2000c101116 */
[----:B------:R-:W-:Y:S01]  /*6c50*/  ISETP.LT.OR P6, PT, R28, 0x12, !P0 ;  /* 0x000000121c00780c */ /* 0x000fe200047c1670 */
[-C--:B------:R-:W-:Y:S01]  /*6c60*/  FMUL R123, R123, R6.reuse ;  /* 0x000000067b7b7220 */ /* 0x080fe20000400000 */
[----:B------:R-:W-:Y:S01]  /*6c70*/  FMUL R122, R122, R6 ;  /* 0x000000067a7a7220 */ /* 0x000fe20000400000 */
[----:B-1----:R-:W-:Y:S01]  /*6c80*/  F2FP.SATFINITE.E5M2.F32.PACK_AB_MERGE_C R27, RZ, R132, RZ ;  /* 0x00000084ff1b723e */ /* 0x002fe200048060ff */
[----:B------:R-:W-:Y:S01]  /*6c90*/  @!P3 STG.E.U8 desc[UR22][R10.64+0x10], R135 ;  /* 0x000010870a00b986 */ /* 0x000fe2000c101116 */
[C---:B------:R-:W-:Y:S01]  /*6ca0*/  ISETP.LT.OR P3, PT, R28.reuse, 0x1a, !P1 ;  /* 0x0000001a1c00780c */ /* 0x040fe20004f61670 */
[-C--:B------:R-:W-:Y:S01]  /*6cb0*/  FMUL R121, R121, R6.reuse ;  /* 0x0000000679797220 */ /* 0x080fe20000400000 */
[----:B------:R-:W-:Y:S01]  /*6cc0*/  F2FP.SATFINITE.E5M2.F32.PACK_AB_MERGE_C R125, RZ, R125, RZ ;  /* 0x0000007dff7d723e */ /* 0x000fe200048060ff */
[----:B------:R1:W-:Y:S01]  /*6cd0*/  @!P4 STG.E.U8 desc[UR22][R10.64+0x11], R25 ;  /* 0x000011190a00c986 */ /* 0x0003e2000c101116 */
[----:B------:R-:W-:Y:S01]  /*6ce0*/  ISETP.LT.OR P4, PT, R28, 0x1a, !P0 ;  /* 0x0000001a1c00780c */ /* 0x000fe20004781670 */
[----:B------:R-:W-:Y:S01]  /*6cf0*/  FMUL R120, R120, R6 ;  /* 0x0000000678787220 */ /* 0x000fe20000400000 */
[----:B0-----:R-:W-:Y:S01]  /*6d00*/  F2FP.SATFINITE.E5M2.F32.PACK_AB_MERGE_C R29, RZ, R126, RZ ;  /* 0x0000007eff1d723e */ /* 0x001fe200048060ff */
[----:B------:R-:W-:Y:S01]  /*6d10*/  @!P5 STG.E.U8 desc[UR22][R4.64+0x10], R133 ;  /* 0x000010850400d986 */ /* 0x000fe2000c101116 */
[C---:B------:R-:W-:Y:S01]  /*6d20*/  ISETP.LT.OR P5, PT, R28.reuse, 0x21, !P1 ;  /* 0x000000211c00780c */ /* 0x040fe20004fa1670 */
[-C--:B------:R-:W-:Y:S01]  /*6d30*/  FMUL R119, R119, R6.reuse ;  /* 0x0000000677777220 */ /* 0x080fe20000400000 */
[----:B------:R-:W-:Y:S01]  /*6d40*/  F2FP.SATFINITE.E5M2.F32.PACK_AB_MERGE_C R123, RZ, R123, RZ ;  /* 0x0000007bff7b723e */ /* 0x000fe200048060ff */
[----:B------:R0:W-:Y:S01]  /*6d50*/  @!P6 STG.E.U8 desc[UR22][R4.64+0x11], R27 ;  /* 0x0000111b0400e986 */ /* 0x0001e2000c101116 */
[----:B------:R-:W-:Y:S01]  /*6d60*/  ISETP.LT.OR P6, PT, R28, 0x22, !P1 ;  /* 0x000000221c00780c */ /* 0x000fe20004fc1670 */
[-C--:B------:R-:W-:Y:S01]  /*6d70*/  FMUL R118, R118, R6.reuse ;  /* 0x0000000676767220 */ /* 0x080fe20000400000 */
[----:B------:R-:W-:Y:S01]  /*6d80*/  F2FP.SATFINITE.E5M2.F32.PACK_AB_MERGE_C R121, RZ, R121, RZ ;  /* 0x00000079ff79723e */ /* 0x000fe200048060ff */
[----:B------:R-:W-:Y:S01]  /*6d90*/  @!P2 STG.E.U8 desc[UR22][R10.64+0x18], R131 ;  /* 0x000018830a00a986 */ /* 0x000fe2000c101116 */
[----:B------:R-:W-:Y:S01]  /*6da0*/  ISETP.LT.OR P2, PT, R28, 0x19, !P0 ;  /* 0x000000191c00780c */ /* 0x000fe20004741670 */
[----:B------:R-:W-:Y:S01]  /*6db0*/  FMUL R117, R117, R6 ;  /* 0x0000000675757220 */ /* 0x000fe20000400000 */
[----:B-1----:R-:W-:Y:S01]  /*6dc0*/  F2FP.SATFINITE.E5M2.F32.PACK_AB_MERGE_C R25, RZ, R130, RZ ;  /* 0x00000082ff19723e */ /* 0x002fe200048060ff */
[-C--:B------:R-:W-:Y:S01]  /*6dd0*/  FMUL R116, R116, R6.reuse ;  /* 0x0000000674747220 */ /* 0x080fe20000400000 */
[----:B------:R-:W-:Y:S01]  /*6de0*/  F2FP.SATFINITE.E5M2.F32.PACK_AB_MERGE_C R119, RZ, R119, RZ ;  /* 0x00000077ff77723e */ /* 0x000fe200048060ff */
[----:B------:R-:W-:Y:S01]  /*6df0*/  FMUL R115, R115, R6 ;  /* 0x0000000673737220 */ /* 0x000fe20000400000 */
[----:B------:R-:W-:Y:S01]  /*6e00*/  F2FP.SATFINITE.E5M2.F32.PACK_AB_MERGE_C R117, RZ, R117, RZ ;  /* 0x00000075ff75723e */ /* 0x000fe200048060ff */
[----:B------:R1:W-:Y:S01]  /*6e10*/  @!P3 STG.E.U8 desc[UR22][R10.64+0x19], R25 ;  /* 0x000019190a00b986 */ /* 0x0003e2000c101116 */
[----:B0-----:R-:W-:Y:S01]  /*6e20*/  F2FP.SATFINITE.E5M2.F32.PACK_AB_MERGE_C R27, RZ, R128, RZ ;  /* 0x00000080ff1b723e */ /* 0x001fe200048060ff */
[-C--:B------:R-:W-:Y:S01]  /*6e30*/  FMUL R114, R114, R6.reuse ;  /* 0x0000000672727220 */ /* 0x080fe20000400000 */
[----:B------:R-:W-:Y:S01]  /*6e40*/  ISETP.LT.OR P3, PT, R28, 0x21, !P0 ;  /* 0x000000211c00780c */ /* 0x000fe20004761670 */
[-C--:B------:R-:W-:Y:S01]  /*6e50*/  FMUL R113, R113, R6.reuse ;  /* 0x0000000671717220 */ /* 0x080fe20000400000 */
[-C--:B------:R-:W-:Y:S01]  /*6e60*/  FMUL R112, R112, R6.reuse ;  /* 0x0000000670707220 */ /* 0x080fe20000400000 */
[----:B------:R-:W-:Y:S01]  /*6e70*/  @!P2 STG.E.U8 desc[UR22][R4.64+0x18], R129 ;  /* 0x000018810400a986 */ /* 0x000fe2000c101116 */
[C---:B------:R-:W-:Y:S01]  /*6e80*/  ISETP.LT.OR P2, PT, R28.reuse, 0x29, !P0 ;  /* 0x000000291c00780c */ /* 0x040fe20004741670 */
[-C--:B------:R-:W-:Y:S01]  /*6e90*/  FMUL R111, R111, R6.reuse ;  /* 0x000000066f6f7220 */ /* 0x080fe20000400000 */
[----:B------:R-:W-:Y:S01]  /*6ea0*/  F2FP.SATFINITE.E5M2.F32.PACK_AB_MERGE_C R115, RZ, R115, RZ ;  /* 0x00000073ff73723e */ /* 0x000fe200048060ff */
[----:B------:R0:W-:Y:S01]  /*6eb0*/  @!P4 STG.E.U8 desc[UR22][R4.64+0x19], R27 ;  /* 0x0000191b0400c986 */ /* 0x0001e2000c101116 */
[----:B------:R-:W-:Y:S01]  /*6ec0*/  ISETP.LT.OR P4, PT, R28, 0x22, !P0 ;  /* 0x000000221c00780c */ /* 0x000fe20004781670 */
        /* <DEDUP_REMOVED lines=9> */
[----:B------:R-:W-:Y:S01]  /*6f60*/  F2FP.SATFINITE.E5M2.F32.PACK_AB_MERGE_C R111, RZ, R111, RZ ;  /* 0x0000006fff6f723e */ /* 0x000fe200048060ff */
[----:B------:R-:W-:Y:S01]  /*6f70*/  @!P3 STG.E.U8 desc[UR22][R4.64+0x20], R125 ;  /* 0x0000207d0400b986 */ /* 0x000fe2000c101116 */
[----:B0-----:R-:W-:Y:S01]  /*6f80*/  F2FP.SATFINITE.E5M2.F32.PACK_AB_MERGE_C R27, RZ, R122, RZ ;  /* 0x0000007aff1b723e */ /* 0x001fe200048060ff */
[-C--:B------:R-:W-:Y:S01]  /*6f90*/  FMUL R107, R107, R6.reuse ;  /* 0x000000066b6b7220 */ /* 0x080fe20000400000 */
[C---:B------:R-:W-:Y:S01]  /*6fa0*/  ISETP.LT.OR P3, PT, R28.reuse, 0x2a, !P0 ;  /* 0x0000002a1c00780c */ /* 0x040fe20004761670 */
[----:B------:R0:W-:Y:S01]  /*6fb0*/  @!P4 STG.E.U8 desc[UR22][R4.64+0x21], R25 ;  /* 0x000021190400c986 */ /* 0x0001e2000c101116 */
[----:B------:R-:W-:Y:S01]  /*6fc0*/  ISETP.LT.OR P4, PT, R28, 0x32, !P1 ;  /* 0x000000321c00780c */ /* 0x000fe20004f81670 */
[-C--:B------:R-:W-:Y:S01]  /*6fd0*/  FMUL R106, R106, R6.reuse ;  /* 0x000000066a6a7220 */ /* 0x080fe20000400000 */
[----:B------:R-:W-:Y:S01]  /*6fe0*/  F2FP.SATFINITE.E5M2.F32.PACK_AB_MERGE_C R109, RZ, R109, RZ ;  /* 0x0000006dff6d723e */ /* 0x000fe200048060ff */
[----:B------:R-:W-:Y:S01]  /*6ff0*/  @!P5 STG.E.U8 desc[UR22][R10.64+0x28], R123 ;  /* 0x0000287b0a00d986 */ /* 0x000fe2000c101116 */
[C---:B------:R-:W-:Y:S01]  /*7000*/  ISETP.LT.OR P5, PT, R28.reuse, 0x31, !P0 ;  /* 0x000000311c00780c */ /* 0x040fe200047a1670 */
[----:B------:R-:W-:Y:S01]  /*7010*/  FMUL R105, R105, R6 ;  /* 0x0000000669697220 */ /* 0x000fe20000400000 */
[----:B-1----:R-:W-:Y:S01]  /*7020*/  F2FP.SATFINITE.E5M2.F32.PACK_AB_MERGE_C R29, RZ, R116, RZ ;  /* 0x00000074ff1d723e */ /* 0x002fe200048060ff */
[----:B------:R1:W-:Y:S01]  /*7030*/  @!P6 STG.E.U8 desc[UR22][R10.64+0x29], R27 ;  /* 0x0000291b0a00e986 */ /* 0x0003e2000c101116 */
[----:B------:R-:W-:Y:S01]  /*7040*/  ISETP.LT.OR P6, PT, R28, 0x32, !P0 ;  /* 0x000000321c00780c */ /* 0x000fe200047c1670 */
[-C--:B------:R-:W-:Y:S01]  /*7050*/  FMUL R104, R104, R6.reuse ;  /* 0x0000000668687220 */ /* 0x080fe20000400000 */
[----:B------:R-:W-:Y:S01]  /*7060*/  F2FP.SATFINITE.E5M2.F32.PACK_AB_MERGE_C R107, RZ, R107, RZ ;  /* 0x0000006bff6b723e */ /* 0x000fe200048060ff */
[----:B------:R-:W-:Y:S01]  /*7070*/  @!P2 STG.E.U8 desc[UR22][R4.64+0x28], R121 ;  /* 0x000028790400a986 */ /* 0x000fe2000c101116 */
[----:B------:R-:W-:Y:S01]  /*7080*/  ISETP.LT.OR P2, PT, R28, 0x31, !P1 ;  /* 0x000000311c00780c */ /* 0x000fe20004f41670 */
[----:B------:R-:W-:Y:S01]  /*7090*/  FMUL R103, R103, R6 ;  /* 0x0000000667677220 */ /* 0x000fe20000400000 */
[----:B0-----:R-:W-:Y:S01]  /*70a0*/  F2FP.SATFINITE.E5M2.F32.PACK_AB_MERGE_C R25, RZ, R120, RZ ;  /* 0x00000078ff19723e */ /* 0x001fe200048060ff */
[-C--:B------:R-:W-:Y:S01]  /*70b0*/  FMUL R102, R102, R6.reuse ;  /* 0x0000000666667220 */ /* 0x080fe20000400000 */
[-C--:B------:R-:W-:Y:S01]  /*70c0*/  FMUL R101, R101, R6.reuse ;  /* 0x0000000665657220 */ /* 0x080fe20000400000 */
[----:B------:R-:W-:Y:S01]  /*70d0*/  F2FP.SATFINITE.E5M2.F32.PACK_AB_MERGE_C R105, RZ, R105, RZ ;  /* 0x00000069ff69723e */ /* 0x000fe200048060ff */
[----:B------:R-:W-:Y:S01]  /*70e0*/  FMUL R100, R100, R6 ;  /* 0x0000000664647220 */ /* 0x000fe20000400000 */
[----:B-1----:R-:W-:Y:S01]  /*70f0*/  F2FP.SATFINITE.E5M2.F32.PACK_AB_MERGE_C R27, RZ, R118, RZ ;  /* 0x00000076ff1b723e */ /* 0x002fe200048060ff */
[----:B------:R0:W-:Y:S01]  /*7100*/  @!P3 STG.E.U8 desc[UR22][R4.64+0x29], R25 ;  /* 0x000029190400b986 */ /* 0x0001e2000c101116 */
        /* <DEDUP_REMOVED lines=9> */
[-C--:B------:R-:W-:Y:S01]  /*71a0*/  FMUL R97, R97, R6.reuse ;  /* 0x0000000661617220 */ /* 0x080fe20000400000 */
[-C--:B------:R-:W-:Y:S01]  /*71b0*/  FMUL R96, R96, R6.reuse ;  /* 0x0000000660607220 */ /* 0x080fe20000400000 */
[----:B------:R-:W-:Y:S01]  /*71c0*/  @!P5 STG.E.U8 desc[UR22][R4.64+0x30], R117 ;  /* 0x000030750400d986 */ /* 0x000fe2000c101116 */
[C---:B------:R-:W-:Y:S01]  /*71d0*/  ISETP.LT.OR P5, PT, R28.reuse, 0x39, !P0 ;  /* 0x000000391c00780c */ /* 0x040fe200047a1670 */
[----:B------:R-:W-:Y:S01]  /*71e0*/  FMUL R95, R95, R6 ;  /* 0x000000065f5f7220 */ /* 0x000fe20000400000 */
[----:B0-----:R-:W-:Y:S01]  /*71f0*/  F2FP.SATFINITE.E5M2.F32.PACK_AB_MERGE_C R25, RZ, R114, RZ ;  /* 0x00000072ff19723e */ /* 0x001fe200048060ff */
        /* <DEDUP_REMOVED lines=13> */
[C---:B------:R-:W-:Y:S01]  /*72d0*/  ISETP.LT.OR P5, PT, R28.reuse, 0x49, !P1 ;  /* 0x000000491c00780c */ /* 0x040fe20004fa1670 */
[----:B------:R-:W-:Y:S01]  /*72e0*/  FMUL R91, R91, R6 ;  /* 0x000000065b5b7220 */ /* 0x000fe20000400000 */
[----:B0-----:R-:W-:Y:S01]  /*72f0*/  F2FP.SATFINITE.E5M2.F32.PACK_AB_MERGE_C R29, RZ, R106, RZ ;  /* 0x0000006aff1d723e */ /* 0x001fe200048060ff */
        /* <DEDUP_REMOVED lines=24> */
[----:B------:R-:W-:Y:S01]  /*7480*/  FMUL R17, R17, R6 ;  /* 0x0000000611117220 */ /* 0x000fe20000400000 */
[----:B-1----:R-:W-:Y:S01]  /*7490*/  F2FP.SATFINITE.E5M2.F32.PACK_AB_MERGE_C R25, RZ, R104, RZ ;  /* 0x00000068ff19723e */ /* 0x002fe200048060ff */
[----:B------:R-:W-:Y:S01]  /*74a0*/  @!P5 STG.E.U8 desc[UR22][R10.64+0x48], R107 ;  /* 0x0000486b0a00d986 */ /* 0x000fe2000c101116 */
[----:B------:R-:W-:Y:S01]  /*74b0*/  ISETP.LT.OR P5, PT, R28, 0x51, !P1 ;  /* 0x000000511c00780c */ /* 0x000fe20004fa1670 */
[-C--:B------:R-:W-:Y:S01]  /*74c0*/  FMUL R16, R16, R6.reuse ;  /* 0x0000000610107220 */ /* 0x080fe20000400000 */
[-C--:B------:R-:W-:Y:S01]  /*74d0*/  FMUL R19, R19, R6.reuse ;  /* 0x0000000613137220 */ /* 0x080fe20000400000 */
[----:B------:R1:W-:Y:S01]  /*74e0*/  @!P6 STG.E.U8 desc[UR22][R10.64+0x49], R29 ;  /* 0x0000491d0a00e986 */ /* 0x0003e2000c101116 */
[----:B------:R-:W-:Y:S01]  /*74f0*/  ISETP.LT.OR P6, PT, R28, 0x52, !P1 ;  /* 0x000000521c00780c */ /* 0x000fe20004fc1670 */
[----:B------:R-:W-:Y:S01]  /*7500*/  FMUL R18, R18, R6 ;  /* 0x0000000612127220 */ /* 0x000fe20000400000 */
[----:B------:R-:W-:Y:S01]  /*7510*/  F2FP.SATFINITE.E5M2.F32.PACK_AB_MERGE_C R21, RZ, R21, RZ ;  /* 0x00000015ff15723e */ /* 0x000fe200048060ff */
[----:B------:R-:W-:Y:S01]  /*7520*/  @!P3 STG.E.U8 desc[UR22][R4.64+0x48], R105 ;  /* 0x000048690400b986 */ /* 0x000fe2000c101116 */
[----:B0-----:R-:W-:-:S02]  /*7530*/  F2FP.SATFINITE.E5M2.F32.PACK_AB_MERGE_C R27, RZ, R102, RZ ;  /* 0x00000066ff1b723e */ /* 0x001fc400048060ff */
[C---:B------:R-:W-:Y:S01]  /*7540*/  ISETP.LT.OR P3, PT, R28.reuse, 0x52, !P0 ;  /* 0x000000521c00780c */ /* 0x040fe20004761670 */
[----:B------:R0:W-:Y:S01]  /*7550*/  @!P4 STG.E.U8 desc[UR22][R4.64+0x49], R25 ;  /* 0x000049190400c986 */ /* 0x0001e2000c101116 */
[C---:B------:R-:W-:Y:S02]  /*7560*/  ISETP.LT.OR P4, PT, R28.reuse, 0x59, !P0 ;  /* 0x000000591c00780c */ /* 0x040fe40004781670 */
[----:B------:R-:W-:Y:S01]  /*7570*/  F2FP.SATFINITE.E5M2.F32.PACK_AB_MERGE_C R17, RZ, R17, RZ ;  /* 0x00000011ff11723e */ /* 0x000fe200048060ff */
[----:B------:R-:W-:Y:S01]  /*7580*/  @!P5 STG.E.U8 desc[UR22][R10.64+0x50], R103 ;  /* 0x000050670a00d986 */ /* 0x000fe2000c101116 */
[C---:B------:R-:W-:Y:S02]  /*7590*/  ISETP.LT.OR P5, PT, R28.reuse, 0x5a, !P0 ;  /* 0x0000005a1c00780c */ /* 0x040fe400047a1670 */
[----:B-1----:R-:W-:Y:S01]  /*75a0*/  F2FP.SATFINITE.E5M2.F32.PACK_AB_MERGE_C R29, RZ, R96, RZ ;  /* 0x00000060ff1d723e */ /* 0x002fe200048060ff */
[----:B------:R1:W-:Y:S01]  /*75b0*/  @!P6 STG.E.U8 desc[UR22][R10.64+0x51], R27 ;  /* 0x0000511b0a00e986 */ /* 0x0003e2000c101116 */
[----:B------:R-:W-:-:S02]  /*75c0*/  ISETP.LT.OR P6, PT, R28, 0x5a, !P1 ;  /* 0x0000005a1c00780c */ /* 0x000fc40004fc1670 */
[----:B------:R-:W-:Y:S01]  /*75d0*/  F2FP.SATFINITE.E5M2.F32.PACK_AB_MERGE_C R19, RZ, R19, RZ ;  /* 0x00000013ff13723e */ /* 0x000fe200048060ff */
[----:B------:R-:W-:Y:S01]  /*75e0*/  @!P2 STG.E.U8 desc[UR22][R4.64+0x50], R101 ;  /* 0x000050650400a986 */ /* 0x000fe2000c101116 */
[----:B------:R-:W-:Y:S02]  /*75f0*/  ISETP.LT.OR P2, PT, R28, 0x59, !P1 ;  /* 0x000000591c00780c */ /* 0x000fe40004f41670 */
[----:B0-----:R-:W-:Y:S02]  /*7600*/  F2FP.SATFINITE.E5M2.F32.PACK_AB_MERGE_C R25, RZ, R100, RZ ;  /* 0x00000064ff19723e */ /* 0x001fe400048060ff */
[----:B-1----:R-:W-:-:S03]  /*7610*/  F2FP.SATFINITE.E5M2.F32.PACK_AB_MERGE_C R27, RZ, R98, RZ ;  /* 0x00000062ff1b723e */ /* 0x002fc600048060ff */
[----:B------:R0:W-:Y:S01]  /*7620*/  @!P3 STG.E.U8 desc[UR22][R4.64+0x51], R25 ;  /* 0x000051190400b986 */ /* 0x0001e2000c101116 */
[----:B------:R-:W-:-:S03]  /*7630*/  ISETP.LT.OR P3, PT, R28, 0x62, !P1 ;  /* 0x000000621c00780c */ /* 0x000fc60004f61670 */
[----:B------:R1:W-:Y:S01]  /*7640*/  @!P6 STG.E.U8 desc[UR22][R10.64+0x59], R27 ;  /* 0x0000591b0a00e986 */ /* 0x0003e2000c101116 */
[----:B------:R-:W-:-:S03]  /*7650*/  ISETP.LT.OR P6, PT, R28, 0x69, !P1 ;  /* 0x000000691c00780c */ /* 0x000fc60004fc1670 */
[----:B------:R-:W-:Y:S01]  /*7660*/  @!P2 STG.E.U8 desc[UR22][R10.64+0x58], R99 ;  /* 0x000058630a00a986 */ /* 0x000fe2000c101116 */
[----:B------:R-:W-:-:S03]  /*7670*/  ISETP.LT.OR P2, PT, R28, 0x61, !P1 ;  /* 0x000000611c00780c */ /* 0x000fc60004f41670 */
[----:B------:R-:W-:Y:S01]  /*7680*/  @!P4 STG.E.U8 desc[UR22][R4.64+0x58], R97 ;  /* 0x000058610400c986 */ /* 0x000fe2000c101116 */
[C---:B------:R-:W-:Y:S02]  /*7690*/  ISETP.LT.OR P4, PT, R28.reuse, 0x61, !P0 ;  /* 0x000000611c00780c */ /* 0x040fe40004781670 */
[----:B0-----:R-:W-:Y:S01]  /*76a0*/  F2FP.SATFINITE.E5M2.F32.PACK_AB_MERGE_C R25, RZ, R94, RZ ;  /* 0x0000005eff19723e */ /* 0x001fe200048060ff */
[----:B------:R0:W-:Y:S01]  /*76b0*/  @!P5 STG.E.U8 desc[UR22][R4.64+0x59], R29 ;  /* 0x0000591d0400d986 */ /* 0x0001e2000c101116 */
[C---:B------:R-:W-:Y:S02]  /*76c0*/  ISETP.LT.OR P5, PT, R28.reuse, 0x62, !P0 ;  /* 0x000000621c00780c */ /* 0x040fe400047a1670 */
[----:B-1----:R-:W-:Y:S01]  /*76d0*/  F2FP.SATFINITE.E5M2.F32.PACK_AB_MERGE_C R27, RZ, R92, RZ ;  /* 0x0000005cff1b723e */ /* 0x002fe200048060ff */
        /* <DEDUP_REMOVED lines=8> */
[----:B-1----:R-:W-:Y:S02]  /*7760*/  F2FP.SATFINITE.E5M2.F32.PACK_AB_MERGE_C R25, RZ, R88, RZ ;  /* 0x00000058ff19723e */ /* 0x002fe400048060ff */
[C---:B------:R-:W-:Y:S01]  /*7770*/  ISETP.LT.OR P5, PT, R28.reuse, 0x71, !P0 ;  /* 0x000000711c00780c */ /* 0x040fe200047a1670 */
[----:B------:R-:W-:Y:S01]  /*7780*/  @!P6 STG.E.U8 desc[UR22][R10.64+0x68], R91 ;  /* 0x0000685b0a00e986 */ /* 0x000fe2000c101116 */
[----:B------:R-:W-:-:S03]  /*7790*/  ISETP.LT.OR P6, PT, R28, 0x71, !P1 ;  /* 0x000000711c00780c */ /* 0x000fc60004fc1670 */
[----:B------:R-:W-:Y:S01]  /*77a0*/  @!P2 STG.E.U8 desc[UR22][R10.64+0x69], R29 ;  /* 0x0000691d0a00a986 */ /* 0x000fe2000c101116 */
[----:B------:R-:W-:-:S03]  /*77b0*/  ISETP.LT.OR P2, PT, R28, 0x72, !P1 ;  /* 0x000000721c00780c */ /* 0x000fc60004f41670 */
[----:B------:R-:W-:Y:S01]  /*77c0*/  @!P3 STG.E.U8 desc[UR22][R4.64+0x68], R89 ;  /* 0x000068590400b986 */ /* 0x000fe2000c101116 */
[C---:B------:R-:W-:Y:S02]  /*77d0*/  ISETP.LT.OR P3, PT, R28.reuse, 0x79, !P1 ;  /* 0x000000791c00780c */ /* 0x040fe40004f61670 */
[C---:B------:R-:W-:Y:S01]  /*77e0*/  ISETP.LT.OR P1, PT, R28.reuse, 0x7a, !P1 ;  /* 0x0000007a1c00780c */ /* 0x040fe20004f21670 */
[----:B------:R1:W-:Y:S01]  /*77f0*/  @!P4 STG.E.U8 desc[UR22][R4.64+0x69], R25 ;  /* 0x000069190400c986 */ /* 0x0003e2000c101116 */
[C---:B------:R-:W-:Y:S02]  /*7800*/  ISETP.LT.OR P4, PT, R28.reuse, 0x72, !P0 ;  /* 0x000000721c00780c */ /* 0x040fe40004781670 */
[----:B0-----:R-:W-:Y:S01]  /*7810*/  F2FP.SATFINITE.E5M2.F32.PACK_AB_MERGE_C R27, RZ, R22, RZ ;  /* 0x00000016ff1b723e */ /* 0x001fe200048060ff */
[----:B------:R0:W-:Y:S01]  /*7820*/  @!P6 STG.E.U8 desc[UR22][R10.64+0x70], R23 ;  /* 0x000070170a00e986 */ /* 0x0001e2000c101116 */
[C---:B------:R-:W-:Y:S02]  /*7830*/  ISETP.LT.OR P6, PT, R28.reuse, 0x79, !P0 ;  /* 0x000000791c00780c */ /* 0x040fe400047c1670 */
[----:B------:R-:W-:Y:S01]  /*7840*/  ISETP.LT.OR P0, PT, R28, 0x7a, !P0 ;  /* 0x0000007a1c00780c */ /* 0x000fe20004701670 */
[----:B------:R2:W-:Y:S01]  /*7850*/  @!P2 STG.E.U8 desc[UR22][R10.64+0x71], R27 ;  /* 0x0000711b0a00a986 */ /* 0x0005e2000c101116 */
[----:B-1----:R-:W-:-:S03]  /*7860*/  F2FP.SATFINITE.E5M2.F32.PACK_AB_MERGE_C R25, RZ, R16, RZ ;  /* 0x00000010ff19723e */ /* 0x002fc600048060ff */
[----:B------:R1:W-:Y:S01]  /*7870*/  @!P5 STG.E.U8 desc[UR22][R4.64+0x70], R21 ;  /* 0x000070150400d986 */ /* 0x0003e2000c101116 */
[----:B0-----:R-:W-:Y:S02]  /*7880*/  F2FP.SATFINITE.E5M2.F32.PACK_AB_MERGE_C R23, RZ, R20, RZ ;  /* 0x00000014ff17723e */ /* 0x001fe400048060ff */
[----:B--2---:R-:W-:-:S03]  /*7890*/  F2FP.SATFINITE.E5M2.F32.PACK_AB_MERGE_C R27, RZ, R18, RZ ;  /* 0x00000012ff1b723e */ /* 0x004fc600048060ff */
[----:B------:R1:W-:Y:S04]  /*78a0*/  @!P4 STG.E.U8 desc[UR22][R4.64+0x71], R23 ;  /* 0x000071170400c986 */ /* 0x0003e8000c101116 */
[----:B------:R1:W-:Y:S04]  /*78b0*/  @!P3 STG.E.U8 desc[UR22][R10.64+0x78], R17 ;  /* 0x000078110a00b986 */ /* 0x0003e8000c101116 */
[----:B------:R1:W-:Y:S04]  /*78c0*/  @!P1 STG.E.U8 desc[UR22][R10.64+0x79], R25 ;  /* 0x000079190a009986 */ /* 0x0003e8000c101116 */
[----:B------:R1:W-:Y:S04]  /*78d0*/  @!P6 STG.E.U8 desc[UR22][R4.64+0x78], R19 ;  /* 0x000078130400e986 */ /* 0x0003e8000c101116 */
[----:B------:R1:W-:Y:S02]  /*78e0*/  @!P0 STG.E.U8 desc[UR22][R4.64+0x79], R27 ;  /* 0x0000791b04008986 */ /* 0x0003e4000c101116 */
.L_x_164:
[----:B------:R-:W-:Y:S05]  /*78f0*/  BSYNC B0 ;  /* 0x0000000000007941 */ /* 0x000fea0003800000 */
.L_x_34:
[----:B01--4-:R-:W-:Y:S01]  /*7900*/  IMAD.U32 R4, RZ, RZ, UR20 ;  /* 0x00000014ff047e24 */ /* 0x013fe2000f8e00ff */
[----:B------:R-:W-:Y:S01]  /*7910*/  ULDC.64 UR4, c[0x0][0x650] ;  /* 0x0001940000047ab9 */ /* 0x000fe20000000a00 */
[----:B-----5:R-:W-:Y:S01]  /*7920*/  IMAD.U32 R0, RZ, RZ, UR7 ;  /* 0x00000007ff007e24 */ /* 0x020fe2000f8e00ff */
[----:B------:R0:W-:Y:S01]  /*7930*/  SYNCS.ARRIVE.TRANS64.A1T0 RZ, [R14+UR30], RZ ;  /* 0x000000ff0eff79a7 */ /* 0x0001e2000810001e */
[----:B------:R-:W-:Y:S01]  /*7940*/  IMAD.U32 R5, RZ, RZ, UR21 ;  /* 0x00000015ff057e24 */ /* 0x000fe2000f8e00ff */
[C---:B------:R-:W-:Y:S01]  /*7950*/  LEA R2, P0, R4.reuse, R2, 0x1 ;  /* 0x0000000204027211 */ /* 0x040fe200078008ff */
[----:B------:R-:W-:Y:S01]  /*7960*/  IMAD.MOV.U32 R5, RZ, RZ, -0x1 ;  /* 0xffffffffff057424 */ /* 0x000fe200078e00ff */
[----:B------:R-:W-:Y:S02]  /*7970*/  PRMT R10, RZ, 0x7610, R10 ;  /* 0x00007610ff0a7816 */ /* 0x000fe4000000000a */
[----:B------:R-:W-:Y:S01]  /*7980*/  LEA.HI.X R3, R4, R3, R0, 0x1, P0 ;  /* 0x0000000304037211 */ /* 0x000fe200000f0c00 */
[----:B------:R-:W-:Y:S01]  /*7990*/  IMAD.MOV.U32 R4, RZ, RZ, -0x1 ;  /* 0xffffffffff047424 */ /* 0x000fe200078e00ff */
[----:B------:R-:W-:Y:S01]  /*79a0*/  ISETP.GE.U32.AND P0, PT, R2, UR4, PT ;  /* 0x0000000402007c0c */ /* 0x000fe2000bf06070 */
[----:B------:R-:W-:-:S03]  /*79b0*/  IMAD.MOV.U32 R0, RZ, RZ, -0x1 ;  /* 0xffffffffff007424 */ /* 0x000fc600078e00ff */
[----:B------:R-:W-:-:S13]  /*79c0*/  ISETP.GE.U32.AND.EX P0, PT, R3, UR5, PT, P0 ;  /* 0x0000000503007c0c */ /* 0x000fda000bf06100 */
[----:B0-----:R-:W-:Y:S05]  /*79d0*/  @P0 BRA `(.L_x_165) ;  /* 0x0000000400880947 */ /* 0x001fea0003800000 */
[----:B------:R-:W0:Y:S01]  /*79e0*/  S2UR UR12, SR_CTAID.X ;  /* 0x00000000000c79c3 */ /* 0x000e220000002500 */
[----:B------:R-:W-:Y:S01]  /*79f0*/  ULDC.64 UR4, c[0x0][0x628] ;  /* 0x00018a0000047ab9 */ /* 0x000fe20000000a00 */
[----:B------:R-:W-:Y:S01]  /*7a00*/  ULDC UR6, c[0x0][0x150] ;  /* 0x0000540000067ab9 */ /* 0x000fe20000000800 */
[----:B------:R-:W-:Y:S01]  /*7a10*/  ISETP.NE.U32.AND P0, PT, RZ, UR4, PT ;  /* 0x00000004ff007c0c */ /* 0x000fe2000bf05070 */
[----:B------:R-:W-:Y:S01]  /*7a20*/  ULDC UR24, c[0x0][0x630] ;  /* 0x00018c0000187ab9 */ /* 0x000fe20000000800 */
[C---:B------:R-:W-:Y:S01]  /*7a30*/  R2UR UR28, R2.reuse ;  /* 0x00000000021c72ca */ /* 0x040fe200000e0000 */
[----:B------:R-:W-:Y:S01]  /*7a40*/  ULDC UR31, c[0x0][0x154] ;  /* 0x00005500001f7ab9 */ /* 0x000fe20000000800 */
[----:B------:R-:W-:Y:S01]  /*7a50*/  ISETP.NE.AND.EX P0, PT, RZ, UR5, PT, P0 ;  /* 0x00000005ff007c0c */ /* 0x000fe2000bf05300 */
[----:B------:R-:W1:Y:S01]  /*7a60*/  S2UR UR32, SR_CTAID.Y ;  /* 0x00000000002079c3 */ /* 0x000e620000002600 */
[----:B------:R-:W-:Y:S02]  /*7a70*/  R2UR UR29, R3 ;  /* 0x00000000031d72ca */ /* 0x000fe400000e0000 */
[----:B------:R-:W-:-:S02]  /*7a80*/  R2UR UR26, R2 ;  /* 0x00000000021a72ca */ /* 0x000fc400000e0000 */
[----:B------:R-:W-:Y:S02]  /*7a90*/  R2UR UR27, R3 ;  /* 0x00000000031b72ca */ /* 0x000fe400000e0000 */
[----:B0-----:R-:W-:-:S05]  /*7aa0*/  I2FP.F32.U32 R0, UR12 ;  /* 0x0000000c00007c45 */ /* 0x001fca0008201000 */
[----:B------:R-:W-:-:S04]  /*7ab0*/  FMUL R0, R0, UR6 ;  /* 0x0000000600007c20 */ /* 0x000fc80008400000 */
[----:B------:R0:W4:Y:S01]  /*7ac0*/  F2I.U32.TRUNC.NTZ R4, R0 ;  /* 0x0000000000047305 */ /* 0x000122000020f000 */
[----:B-1----:R-:W-:Y:S05]  /*7ad0*/  @!P0 BRA `(.L_x_166) ;  /* 0x0000000000308947 */ /* 0x002fea0003800000 */
        /* <DEDUP_REMOVED lines=12> */
.L_x_166:
[----:B------:R-:W-:Y:S01]  /*7ba0*/  USHF.R.U64 UR6, UR26, UR24, UR27 ;  /* 0x000000181a067299 */ /* 0x000fe2000800121b */
[----:B0-----:R-:W-:Y:S01]  /*7bb0*/  I2FP.F32.U32 R0, UR32 ;  /* 0x0000002000007c45 */ /* 0x001fe20008201000 */
[----:B------:R-:W-:Y:S02]  /*7bc0*/  USHF.R.U32.HI UR4, URZ, UR24, UR27 ;  /* 0x000000183f047299 */ /* 0x000fe4000801161b */
[----:B------:R-:W-:Y:S02]  /*7bd0*/  UIADD3 UR18, UP0, URZ, -UR6, URZ ;  /* 0x800000063f127290 */ /* 0x000fe4000ff1e03f */
[----:B------:R-:W-:Y:S01]  /*7be0*/  FMUL R0, R0, UR31 ;  /* 0x0000001f00007c20 */ /* 0x000fe20008400000 */
[----:B------:R-:W-:Y:S01]  /*7bf0*/  ULDC.64 UR26, c[0x0][0x620] ;  /* 0x00018800001a7ab9 */ /* 0x000fe20000000a00 */
[----:B------:R-:W-:Y:S01]  /*7c00*/  UIADD3.X UR4, URZ, ~UR4, URZ, UP0, !UPT ;  /* 0x800000043f047290 */ /* 0x000fe200087fe43f */
[----:B------:R-:W-:Y:S01]  /*7c10*/  UMOV UR16, UR28 ;  /* 0x0000001c00107c82 */ /* 0x000fe20008000000 */
[----:B------:R-:W-:-:S02]  /*7c20*/  UMOV UR17, UR29 ;  /* 0x0000001d00117c82 */ /* 0x000fc40008000000 */
[----:B------:R-:W0:Y:S01]  /*7c30*/  F2I.U32.TRUNC.NTZ R0, R0 ;  /* 0x0000000000007305 */ /* 0x000e22000020f000 */
[----:B------:R-:W-:Y:S02]  /*7c40*/  UIMAD UR4, UR4, UR26, URZ ;  /* 0x0000001a040472a4 */ /* 0x000fe4000f8e023f */
[----:B------:R-:W-:Y:S01]  /*7c50*/  UIMAD.WIDE.U32 UR16, UR18, UR26, UR16 ;  /* 0x0000001a121072a5 */ /* 0x000fe2000f8e0010 */
[----:B----4-:R-:W-:Y:S01]  /*7c60*/  R2UR UR26, R4 ;  /* 0x00000000041a72ca */ /* 0x010fe200000e0000 */
[----:B------:R-:W-:Y:S01]  /*7c70*/  UIMAD UR18, UR18, UR27, UR4 ;  /* 0x0000001b121272a4 */ /* 0x000fe2000f8e0204 */
[----:B------:R-:W-:Y:S01]  /*7c80*/  ULDC UR19, c[0x0][0x618] ;  /* 0x0001860000137ab9 */ /* 0x000fe20000000800 */
[----:B------:R-:W-:Y:S02]  /*7c90*/  ULDC UR35, c[0x0][0x658] ;  /* 0x0001960000237ab9 */ /* 0x000fe40000000800 */
[----:B------:R-:W-:Y:S01]  /*7ca0*/  UIADD3 UR18, UR17, UR18, URZ ;  /* 0x0000001211127290 */ /* 0x000fe2000fffe03f */
[----:B------:R-:W-:Y:S01]  /*7cb0*/  UMOV UR24, 0xffffffff ;  /* 0xffffffff00187882 */ /* 0x000fe20000000000 */
[----:B------:R-:W-:Y:S01]  /*7cc0*/  ULDC.64 UR4, c[0x0][0x640] ;  /* 0x0001900000047ab9 */ /* 0x000fe20000000a00 */
[----:B------:R-:W-:Y:S01]  /*7cd0*/  USHF.L.U32 UR31, UR24, UR35, URZ ;  /* 0x00000023181f7299 */ /* 0x000fe2000800063f */
[----:B------:R-:W-:Y:S01]  /*7ce0*/  ISETP.NE.U32.AND P0, PT, RZ, UR4, PT ;  /* 0x00000004ff007c0c */ /* 0x000fe2000bf05070 */
[----:B------:R-:W-:Y:S01]  /*7cf0*/  USHF.R.U64 UR16, UR16, UR19, UR18 ;  /* 0x0000001310107299 */ /* 0x000fe20008001212 */
[----:B0-----:R-:W-:Y:S01]  /*7d00*/  R2UR UR28, R0 ;  /* 0x00000000001c72ca */ /* 0x001fe200000e0000 */
[----:B------:R-:W-:Y:S01]  /*7d10*/  USHF.R.U32.HI UR18, URZ, UR19, UR18 ;  /* 0x000000133f127299 */ /* 0x000fe20008011612 */
[----:B------:R-:W-:Y:S01]  /*7d20*/  ISETP.NE.AND.EX P0, PT, RZ, UR5, PT, P0 ;  /* 0x00000005ff007c0c */ /* 0x000fe2000bf05300 */
[----:B------:R-:W-:Y:S01]  /*7d30*/  ULDC UR29, c[0x0][0x608] ;  /* 0x00018200001d7ab9 */ /* 0x000fe20000000800 */
[----:B------:R-:W-:-:S02]  /*7d40*/  ULOP3.LUT UR36, URZ, UR31, URZ, 0x33, !UPT ;  /* 0x0000001f3f247292 */ /* 0x000fc4000f8e333f */
[----:B------:R-:W-:Y:S02]  /*7d50*/  USHF.R.U64 UR31, UR16, UR29, UR18 ;  /* 0x0000001d101f7299 */ /* 0x000fe40008001212 */
[----:B------:R-:W-:Y:S01]  /*7d60*/  USHF.R.U32.HI UR18, URZ, UR29, UR18 ;  /* 0x0000001d3f127299 */ /* 0x000fe20008011612 */
[----:B------:R-:W-:Y:S01]  /*7d70*/  UMOV UR33, 0x1 ;  /* 0x0000000100217882 */ /* 0x000fe20000000000 */
[----:B------:R-:W-:Y:S02]  /*7d80*/  UIADD3 UR26, -UR26, URZ, URZ ;  /* 0x0000003f1a1a7290 */ /* 0x000fe4000fffe13f */
[----:B------:R-:W-:Y:S02]  /*7d90*/  USHF.L.U32 UR24, UR33, UR35, URZ ;  /* 0x0000002321187299 */ /* 0x000fe4000800063f */
[----:B------:R-:W-:Y:S01]  /*7da0*/  USHF.R.U64 UR33, UR31, UR35, UR18 ;  /* 0x000000231f217299 */ /* 0x000fe20008001212 */
[----:B------:R-:W-:Y:S01]  /*7db0*/  ULDC UR27, c[0x0][0x144] ;  /* 0x00005100001b7ab9 */ /* 0x000fe20000000800 */
[----:B------:R-:W-:Y:S01]  /*7dc0*/  ULDC UR15, c[0x0][0x600] ;  /* 0x00018000000f7ab9 */ /* 0x000fe20000000800 */
[----:B------:R-:W-:-:S02]  /*7dd0*/  UIADD3 UR34, -UR28, URZ, URZ ;  /* 0x0000003f1c227290 */ /* 0x000fc4000fffe13f */
[----:B------:R-:W-:Y:S02]  /*7de0*/  USHF.R.U32.HI UR29, URZ, UR35, UR18 ;  /* 0x000000233f1d7299 */ /* 0x000fe40008011612 */
[----:B------:R-:W-:Y:S02]  /*7df0*/  UIADD3 UR17, UR15, -0x1, URZ ;  /* 0xffffffff0f117890 */ /* 0x000fe4000fffe03f */
        /* <DEDUP_REMOVED lines=16> */
.L_x_167:
[----:B------:R-:W-:Y:S01]  /*7f00*/  USHF.R.U64 UR4, UR28, UR37, UR29 ;  /* 0x000000251c047299 */ /* 0x000fe2000800121d */
[----:B------:R-:W-:Y:S01]  /*7f10*/  IMAD.MOV.U32 R10, RZ, RZ, 0x1 ;  /* 0x00000001ff0a7424 */ /* 0x000fe200078e00ff */
[----:B------:R-:W-:Y:S01]  /*7f20*/  ULOP3.LUT UR31, UR31, UR36, URZ, 0xc0, !UPT ;  /* 0x000000241f1f7292 */ /* 0x000fe2000f8ec03f */
[----:B------:R-:W-:Y:S01]  /*7f30*/  IMAD.U32 R0, RZ, RZ, UR6 ;  /* 0x00000006ff007e24 */ /* 0x000fe2000f8e00ff */
[----:B------:R-:W-:Y:S02]  /*7f40*/  UIADD3 UR5, -UR4, URZ, URZ ;  /* 0x0000003f04057290 */ /* 0x000fe4000fffe13f */
[----:B------:R-:W-:Y:S02]  /*7f50*/  @UP2 UIMAD UR35, UR39, UR34, UR32 ;  /* 0x00000022272322a4 */ /* 0x000fe4000f8e0220 */
        /* <DEDUP_REMOVED lines=10> */
.L_x_165:
[----:B------:R-:W-:Y:S02]  /*8000*/  LOP3.LUT P0, RZ, R10, 0xff, RZ, 0xc0, !PT ;  /* 0x000000ff0aff7812 */ /* 0x000fe4000780c0ff */
[----:B------:R-:W-:-:S11]  /*8010*/  LOP3.LUT R144, R144, 0x1, RZ, 0x3c, !PT ;  /* 0x0000000190907812 */ /* 0x000fd600078e3cff */
[----:B------:R-:W-:Y:S05]  /*8020*/  @P0 BRA `(.L_x_168) ;  /* 0xffffff9400180947 */ /* 0x000fea000383ffff */
[----:B------:R-:W-:Y:S05]  /*8030*/  EXIT ;  /* 0x000000000000794d */ /* 0x000fea0003800000 */
.L_x_12:
[----:B------:R-:W-:-:S08]  /*8040*/  ISETP.NE.AND P0, PT, RZ, UR8, PT ;  /* 0x00000008ff007c0c */ /* 0x000fd0000bf05270 */
[----:B-1---5:R-:W0:-:S00]  /*8050*/  USETMAXREG.DEALLOC.CTAPOOL 0x28 ;  /* 0x00000028000079c8 */ /* 0x022e0000080e0500 */
[----:B------:R-:W-:Y:S05]  /*8060*/  @P0 EXIT ;  /* 0x000000000000094d */ /* 0x000fea0003800000 */
[----:B0-----:R-:W-:Y:S01]  /*8070*/  LOP3.LUT P0, RZ, R9, 0xff, RZ, 0xc0, !PT ;  /* 0x000000ff09ff7812 */ /* 0x001fe2000780c0ff */
[----:B------:R-:W-:Y:S02]  /*8080*/  IMAD.MOV.U32 R10, RZ, RZ, 0x1 ;  /* 0x00000001ff0a7424 */ /* 0x000fe400078e00ff */
[----:B------:R-:W-:-:S10]  /*8090*/  IMAD.MOV.U32 R11, RZ, RZ, RZ ;  /* 0x000000ffff0b7224 */ /* 0x000fd400078e00ff */
[----:B------:R-:W-:Y:S05]  /*80a0*/  @!P0 BRA `(.L_x_169) ;  /* 0x0000000c00108947 */ /* 0x000fea0003800000 */
[----:B------:R-:W-:Y:S01]  /*80b0*/  LOP3.LUT P0, RZ, R8, 0x1f, RZ, 0xc0, !PT ;  /* 0x0000001f08ff7812 */ /* 0x000fe2000780c0ff */
[----:B------:R-:W-:Y:S01]  /*80c0*/  ULDC UR5, c[0x0][0x658] ;  /* 0x0001960000057ab9 */ /* 0x000fe20000000800 */
[----:B------:R-:W-:Y:S01]  /*80d0*/  UMOV UR6, 0xffffffff ;  /* 0xffffffff00067882 */ /* 0x000fe20000000000 */
[----:B------:R-:W-:Y:S01]  /*80e0*/  BSSY B0, `(.L_x_169) ;  /* 0x00000c0000007945 */ /* 0x000fe20003800000 */
[----:B------:R-:W-:Y:S01]  /*80f0*/  USHF.L.U32 UR6, UR6, UR5, URZ ;  /* 0x0000000506067299 */ /* 0x000fe2000800063f */
[C---:B------:R-:W-:Y:S01]  /*8100*/  ISETP.NE.AND P3, PT, R12.reuse, RZ, PT ;  /* 0x000000ff0c00720c */ /* 0x040fe20003f65270 */
[----:B------:R-:W-:Y:S01]  /*8110*/  IMAD.MOV.U32 R10, RZ, RZ, 0x1 ;  /* 0x00000001ff0a7424 */ /* 0x000fe200078e00ff */
[----:B------:R-:W-:Y:S01]  /*8120*/  ISETP.NE.OR P0, PT, R12, RZ, !P0 ;  /* 0x000000ff0c00720c */ /* 0x000fe20004705670 */
[----:B------:R-:W-:Y:S01]  /*8130*/  IMAD.MOV.U32 R12, RZ, RZ, 0x1 ;  /* 0x00000001ff0c7424 */ /* 0x000fe200078e00ff */
[----:B------:R-:W-:Y:S01]  /*8140*/  ULDC UR4, c[0x0][0x600] ;  /* 0x0001800000047ab9 */ /* 0x000fe20000000800 */
[----:B------:R-:W-:Y:S01]  /*8150*/  IMAD.MOV.U32 R11, RZ, RZ, RZ ;  /* 0x000000ffff0b7224 */ /* 0x000fe200078e00ff */
[----:B------:R-:W-:Y:S01]  /*8160*/  UMOV UR8, 0x1 ;  /* 0x0000000100087882 */ /* 0x000fe20000000000 */
[----:B------:R-:W-:-:S02]  /*8170*/  UIADD3 UR27, UR14, 0x1, URZ ;  /* 0x000000010e1b7890 */ /* 0x000fc4000fffe03f */
[----:B------:R-:W-:Y:S02]  /*8180*/  ULOP3.LUT UR26, UR13, 0x2, URZ, 0xfc, !UPT ;  /* 0x000000020d1a7892 */ /* 0x000fe4000f8efc3f */
[----:B------:R-:W-:Y:S02]  /*8190*/  UIADD3 UR4, UR4, -0x1, URZ ;  /* 0xffffffff04047890 */ /* 0x000fe4000fffe03f */
[----:B------:R-:W-:Y:S02]  /*81a0*/  USHF.L.U32 UR5, UR8, UR5, URZ ;  /* 0x0000000508057299 */ /* 0x000fe4000800063f */
[----:B------:R-:W-:Y:S01]  /*81b0*/  ULOP3.LUT UR6, URZ, UR6, URZ, 0x33, !UPT ;  /* 0x000000063f067292 */ /* 0x000fe2000f8e333f */
[----:B------:R-:W-:-:S11]  /*81c0*/  ULDC.64 UR24, c[0x0][0x198] ;  /* 0x0000660000187ab9 */ /* 0x000fd60000000a00 */
.L_x_181:
[----:B------:R-:W-:-:S03]  /*81d0*/  UMOV UR8, 0xffffffff ;  /* 0xffffffff00087882 */ /* 0x000fc60000000000 */
[----:B------:R-:W-:Y:S05]  /*81e0*/  BRA.DIV UR8, `(.L_x_170) ;  /* 0x0000000e08947947 */ /* 0x000fea000b800000 */
[----:B------:R-:W-:-:S13]  /*81f0*/  ELECT P1, URZ, PT ;  /* 0x00000000003f782f */ /* 0x000fda0003820000 */
.L_x_192:
[----:B------:R-:W0:Y:S01]  /*8200*/  LDC R6, c[0x0][0x28c] ;  /* 0x0000a300ff067b82 */ /* 0x000e220000000800 */
[----:B------:R-:W-:Y:S01]  /*8210*/  BSSY B1, `(.L_x_171) ;  /* 0x0000038000017945 */ /* 0x000fe20003800000 */
[----:B0-----:R-:W-:-:S13]  /*8220*/  ISETP.LT.OR P1, PT, R6, 0x1, !P1 ;  /* 0x000000010600780c */ /* 0x001fda0004f21670 */
[----:B------:R-:W-:Y:S05]  /*8230*/  @P1 BRA `(.L_x_172) ;  /* 0x0000000000d41947 */ /* 0x000fea0003800000 */
[----:B------:R-:W-:Y:S02]  /*8240*/  IMAD.SHL.U32 R8, R4, 0x80, RZ ;  /* 0x0000008004087824 */ /* 0x000fe400078e00ff */
[----:B------:R-:W-:Y:S02]  /*8250*/  IMAD.SHL.U32 R9, R5, 0x40, RZ ;  /* 0x0000004005097824 */ /* 0x000fe400078e00ff */
[----:B------:R-:W-:Y:S02]  /*8260*/  IMAD.MOV.U32 R15, RZ, RZ, RZ ;  /* 0x000000ffff0f7224 */ /* 0x000fe400078e00ff */
[----:B------:R-:W-:Y:S02]  /*8270*/  IMAD.U32 R16, RZ, RZ, UR27 ;  /* 0x0000001bff107e24 */ /* 0x000fe4000f8e00ff */
[----:B------:R-:W-:Y:S02]  /*8280*/  IMAD.MOV.U32 R4, RZ, RZ, R10 ;  /* 0x000000ffff047224 */ /* 0x000fe400078e000a */
[----:B------:R-:W-:-:S07]  /*8290*/  IMAD.MOV.U32 R5, RZ, RZ, R11 ;  /* 0x000000ffff057224 */ /* 0x000fce00078e000b */
.L_x_176:
[----:B------:R-:W0:Y:S01]  /*82a0*/  S2R R7, SR_CgaCtaId ;  /* 0x0000000000077919 */ /* 0x000e220000008800 */
[----:B------:R-:W-:-:S04]  /*82b0*/  MOV R6, 0x400 ;  /* 0x0000040000067802 */ /* 0x000fc80000000f00 */
[----:B0-----:R-:W-:Y:S02]  /*82c0*/  LEA R14, R7, R6, 0x18 ;  /* 0x00000006070e7211 */ /* 0x001fe400078ec0ff */
[----:B------:R-:W-:Y:S01]  /*82d0*/  SHF.L.U32 R6, R4, 0x1f, RZ ;  /* 0x0000001f04067819 */ /* 0x000fe200000006ff */
[----:B------:R-:W0:Y:S02]  /*82e0*/  @!P3 LDC R7, c[0x0][0x500] ;  /* 0x00014000ff07bb82 */ /* 0x000e240000000800 */
[----:B------:R-:W-:-:S04]  /*82f0*/  IMAD R13, R5, 0x8, R14 ;  /* 0x00000008050d7824 */ /* 0x000fc800078e020e */
[----:B------:R-:W1:Y:S02]  /*8300*/  SYNCS.PHASECHK.TRANS64.TRYWAIT P1, [R13+URZ+0x10], R6 ;  /* 0x000010060d0075a7 */ /* 0x000e64000802017f */
[----:B-1----:R-:W-:Y:S05]  /*8310*/  @!P1 BRA `(.L_x_173) ;  /* 0x0000000c00689947 */ /* 0x002fea0003800000 */
.L_x_193:
[----:B------:R-:W-:Y:S01]  /*8320*/  UPRMT UR8, UR26, 0x9910, URZ ;  /* 0x000099101a087896 */ /* 0x000fe2000800003f */
[----:B0-----:R0:W-:Y:S03]  /*8330*/  @!P3 SYNCS.ARRIVE.TRANS64 RZ, [R13+URZ], R7 ;  /* 0x000000070dffb9a7 */ /* 0x0011e6000800003f */
[----:B------:R-:W-:-:S06]  /*8340*/  UISETP.NE.AND UP0, UPT, UR8, 0x2, UPT ;  /* 0x000000020800788c */ /* 0x000fcc000bf05270 */
[----:B------:R-:W-:-:S13]  /*8350*/  PLOP3.LUT P1, PT, PT, PT, UP0, 0x80, 0x0 ;  /* 0x000000000000781c */ /* 0x000fda0003f2f008 */
[----:B0-----:R-:W-:Y:S05]  /*8360*/  @P1 BRA `(.L_x_174) ;  /* 0x0000000000041947 */ /* 0x001fea0003800000 */
[----:B------:R-:W-:Y:S01]  /*8370*/  BPT.TRAP 0x1 ;  /* 0x000000040000795c */ /* 0x000fe20000300000 */
.L_x_174:
[----:B------:R-:W-:Y:S05]  /*8380*/  @P0 BRA `(.L_x_175) ;  /* 0x0000000000040947 */ /* 0x000fea0003800000 */
[----:B------:R-:W-:Y:S01]  /*8390*/  BPT.TRAP 0x1 ;  /* 0x000000040000795c */ /* 0x000fe20000300000 */
.L_x_175:
[--C-:B-1----:R-:W-:Y:S01]  /*83a0*/  IMAD R6, R5, 0x1000, R14.reuse ;  /* 0x0000100005067824 */ /* 0x102fe200078e020e */
[----:B------:R-:W-:Y:S01]  /*83b0*/  R2UR UR22, R9 ;  /* 0x00000000091672ca */ /* 0x000fe200000e0000 */
[----:B------:R-:W-:Y:S01]  /*83c0*/  IMAD R14, R5, 0x2000, R14 ;  /* 0x00002000050e7824 */ /* 0x000fe200078e020e */
[----:B------:R-:W-:Y:S01]  /*83d0*/  R2UR UR9, R13 ;  /* 0x000000000d0972ca */ /* 0x000fe200000e0000 */
[----:B------:R-:W-:Y:S01]  /*83e0*/  VIADD R16, R16, 0xffffffff ;  /* 0xffffffff10107836 */ /* 0x000fe20000000000 */
[----:B------:R-:W-:Y:S01]  /*83f0*/  R2UR UR8, R6 ;  /* 0x00000000060872ca */ /* 0x000fe200000e0000 */
[----:B------:R-:W-:Y:S01]  /*8400*/  UIADD3 UR16, UP0, UR24, 0xf0, URZ ;  /* 0x000000f018107890 */ /* 0x000fe2000ff1e03f */
[----:B------:R-:W-:Y:S01]  /*8410*/  R2UR UR11, R14 ;  /* 0x000000000e0b72ca */ /* 0x000fe200000e0000 */
[----:B------:R-:W-:Y:S01]  /*8420*/  UIADD3 UR28, UP1, UR24, 0x1f0, URZ ;  /* 0x000001f0181c7890 */ /* 0x000fe2000ff3e03f */
[----:B------:R-:W-:Y:S01]  /*8430*/  R2UR UR10, R15 ;  /* 0x000000000f0a72ca */ /* 0x000fe200000e0000 */
[----:B------:R-:W-:Y:S01]  /*8440*/  UIADD3.X UR17, URZ, UR25, URZ, UP0, !UPT ;  /* 0x000000193f117290 */ /* 0x000fe200087fe43f */
[----:B------:R-:W-:Y:S01]  /*8450*/  R2UR UR12, R0 ;  /* 0x00000000000c72ca */ /* 0x000fe200000e0000 */
[----:B------:R-:W-:Y:S01]  /*8460*/  VIADD R5, R5, 0x1 ;  /* 0x0000000105057836 */ /* 0x000fe20000000000 */
[----:B------:R-:W-:Y:S01]  /*8470*/  R2UR UR23, R8 ;  /* 0x00000000081772ca */ /* 0x000fe200000e0000 */
[----:B------:R-:W-:Y:S01]  /*8480*/  UIADD3.X UR29, URZ, UR25, URZ, UP1, !UPT ;  /* 0x000000193f1d7290 */ /* 0x000fe20008ffe43f */
[----:B------:R-:W-:Y:S01]  /*8490*/  ISETP.GT.AND P2, PT, R16, 0x1, PT ;  /* 0x000000011000780c */ /* 0x000fe20003f44270 */
[----:B------:R-:W-:Y:S01]  /*84a0*/  UMOV UR18, 0x0 ;  /* 0x0000000000127882 */ /* 0x000fe20000000000 */
[----:B------:R-:W-:Y:S01]  /*84b0*/  UMOV UR19, 0x10000000 ;  /* 0x1000000000137882 */ /* 0x000fe20000000000 */
[----:B------:R-:W-:Y:S01]  /*84c0*/  UIADD3 UR8, UR8, 0x100, URZ ;  /* 0x0000010008087890 */ /* 0x000fe2000fffe03f */
[----:B------:R-:W-:Y:S01]  /*84d0*/  ISETP.NE.AND P1, PT, R5, 0x2, PT ;  /* 0x000000020500780c */ /* 0x000fe20003f25270 */
[----:B------:R-:W-:Y:S01]  /*84e0*/  UIADD3 UR15, UR11, 0x2100, URZ ;  /* 0x000021000b0f7890 */ /* 0x000fe2000fffe03f */
[----:B------:R-:W-:-:S02]  /*84f0*/  VIADD R15, R15, 0x40 ;  /* 0x000000400f0f7836 */ /* 0x000fc40000000000 */
[----:B------:R-:W-:Y:S01]  /*8500*/  UMOV UR11, UR22 ;  /* 0x00000016000b7c82 */ /* 0x000fe20008000000 */
[----:B------:R-:W-:Y:S02]  /*8510*/  SEL R7, RZ, 0x1, P1 ;  /* 0x00000001ff077807 */ /* 0x000fe40000800000 */
[----:B------:R-:W-:Y:S01]  /*8520*/  SEL R5, R5, RZ, P1 ;  /* 0x000000ff05057207 */ /* 0x000fe20000800000 */
[----:B------:R0:W-:Y:S01]  /*8530*/  UTMALDG.3D [UR8], [UR16], desc[UR18] ;  /* 0x00001208100075b4 */ /* 0x0001e20008011000 */
[----:B------:R-:W-:Y:S01]  /*8540*/  LOP3.LUT R4, R4, R7, RZ, 0x3c, !PT ;  /* 0x0000000704047212 */ /* 0x000fe200078e3cff */
[----:B0-----:R-:W-:Y:S01]  /*8550*/  UMOV UR8, UR15 ;  /* 0x0000000f00087c82 */ /* 0x001fe20008000000 */
[----:B------:R-:W-:Y:S02]  /*8560*/  UMOV UR11, UR23 ;  /* 0x00000017000b7c82 */ /* 0x000fe40008000000 */
[----:B------:R0:W-:Y:S02]  /*8570*/  UTMALDG.3D [UR8], [UR28], desc[UR18] ;  /* 0x000012081c0075b4 */ /* 0x0001e40008011000 */
[----:B0-----:R-:W-:Y:S05]  /*8580*/  @P2 BRA `(.L_x_176) ;  /* 0xfffffffc00442947 */ /* 0x001fea000383ffff */
.L_x_172:
[----:B------:R-:W-:Y:S05]  /*8590*/  BSYNC B1 ;  /* 0x0000000000017941 */ /* 0x000fea0003800000 */
.L_x_171:
[----:B------:R-:W-:Y:S01]  /*85a0*/  LOP3.LUT P4, RZ, R12, 0xff, RZ, 0xc0, !PT ;  /* 0x000000ff0cff7812 */ /* 0x000fe2000788c0ff */
[----:B------:R-:W-:Y:S01]  /*85b0*/  VIADD R11, R11, UR14 ;  /* 0x0000000e0b0b7c36 */ /* 0x000fe20008000000 */
[----:B------:R-:W-:Y:S01]  /*85c0*/  ULDC.64 UR8, c[0x0][0x650] ;  /* 0x0001940000087ab9 */ /* 0x000fe20000000a00 */
[----:B------:R-:W-:Y:S01]  /*85d0*/  BSSY B1, `(.L_x_177) ;  /* 0x000006e000017945 */ /* 0x000fe20003800000 */
[----:B------:R-:W-:Y:S02]  /*85e0*/  PRMT R6, RZ, 0x7610, R6 ;  /* 0x00007610ff067816 */ /* 0x000fe40000000006 */
[----:B------:R-:W-:Y:S02]  /*85f0*/  SHF.R.U32.HI R0, RZ, 0x1, R11 ;  /* 0x00000001ff007819 */ /* 0x000fe4000001160b */
[----:B------:R-:W-:Y:S02]  /*8600*/  ISETP.GT.U32.AND P1, PT, R11, 0x1, PT ;  /* 0x000000010b00780c */ /* 0x000fe40003f24070 */
[----:B------:R-:W-:-:S02]  /*8610*/  LOP3.LUT R0, R0, 0x1, RZ, 0xc0, !PT ;  /* 0x0000000100007812 */ /* 0x000fc400078ec0ff */
[----:B------:R-:W-:Y:S01]  /*8620*/  LOP3.LUT R11, R11, 0x1, RZ, 0xc0, !PT ;  /* 0x000000010b0b7812 */ /* 0x000fe200078ec0ff */
[----:B------:R-:W0:Y:S01]  /*8630*/  @P4 S2R R5, SR_CgaCtaId ;  /* 0x0000000000054919 */ /* 0x000e220000008800 */
[----:B------:R-:W-:Y:S02]  /*8640*/  @P4 MOV R4, 0x400 ;  /* 0x0000040000044802 */ /* 0x000fe40000000f00 */
[----:B------:R-:W-:Y:S02]  /*8650*/  ISETP.NE.U32.AND P2, PT, R0, 0x1, PT ;  /* 0x000000010000780c */ /* 0x000fe40003f45070 */
[----:B------:R-:W-:Y:S02]  /*8660*/  PRMT R12, RZ, 0x7610, R12 ;  /* 0x00007610ff0c7816 */ /* 0x000fe4000000000c */
[----:B0-----:R-:W-:Y:S01]  /*8670*/  @P4 LEA R4, R5, R4, 0x18 ;  /* 0x0000000405044211 */ /* 0x001fe200078ec0ff */
[----:B------:R-:W-:-:S03]  /*8680*/  IMAD.U32 R5, RZ, RZ, UR14 ;  /* 0x0000000eff057e24 */ /* 0x000fc6000f8e00ff */
[----:B------:R0:W-:Y:S01]  /*8690*/  @P4 SYNCS.ARRIVE.TRANS64.A1T0 RZ, [R4+URZ+0x58], RZ ;  /* 0x000058ff04ff49a7 */ /* 0x0001e2000810003f */
[----:B------:R-:W-:Y:S02]  /*86a0*/  IADD3 R2, P4, R2, UR20, RZ ;  /* 0x0000001402027c10 */ /* 0x000fe4000ff9e0ff */
[----:B------:R-:W-:Y:S02]  /*86b0*/  ISETP.LT.U32.AND P1, PT, R5, 0x2, P1 ;  /* 0x000000020500780c */ /* 0x000fe40000f21070 */
[----:B------:R-:W-:Y:S02]  /*86c0*/  IADD3.X R3, R3, UR7, RZ, P4, !PT ;  /* 0x0000000703037c10 */ /* 0x000fe4000a7fe4ff */
[----:B------:R-:W-:Y:S01]  /*86d0*/  ISETP.GE.U32.AND P4, PT, R2, UR8, PT ;  /* 0x0000000802007c0c */ /* 0x000fe2000bf86070 */
[----:B0-----:R-:W-:Y:S01]  /*86e0*/  IMAD.MOV.U32 R4, RZ, RZ, -0x1 ;  /* 0xffffffffff047424 */ /* 0x001fe200078e00ff */
[----:B------:R-:W-:Y:S02]  /*86f0*/  ISETP.GT.U32.AND P2, PT, R5, 0x1, !P2 ;  /* 0x000000010500780c */ /* 0x000fe40005744070 */
[----:B------:R-:W-:-:S02]  /*8700*/  SEL R5, RZ, 0x1, !P1 ;  /* 0x00000001ff057807 */ /* 0x000fc40004800000 */
[----:B------:R-:W-:Y:S02]  /*8710*/  ISETP.GE.U32.AND.EX P1, PT, R3, UR9, PT, P4 ;  /* 0x0000000903007c0c */ /* 0x000fe4000bf26140 */
[----:B------:R-:W-:-:S04]  /*8720*/  SEL R0, RZ, 0x1, !P2 ;  /* 0x00000001ff007807 */ /* 0x000fc80005000000 */
[----:B------:R-:W-:Y:S01]  /*8730*/  LOP3.LUT R10, R0, R10, R5, 0x96, !PT ;  /* 0x0000000a000a7212 */ /* 0x000fe200078e9605 */
[----:B------:R-:W-:Y:S02]  /*8740*/  IMAD.MOV.U32 R5, RZ, RZ, -0x1 ;  /* 0xffffffffff057424 */ /* 0x000fe400078e00ff */
[----:B------:R-:W-:-:S04]  /*8750*/  IMAD.MOV.U32 R0, RZ, RZ, -0x1 ;  /* 0xffffffffff007424 */ /* 0x000fc800078e00ff */
[----:B------:R-:W-:Y:S05]  /*8760*/  @P1 BRA `(.L_x_178) ;  /* 0x0000000400501947 */ /* 0x000fea0003800000 */
[----:B------:R-:W0:Y:S01]  /*8770*/  S2UR UR8, SR_CTAID.X ;  /* 0x00000000000879c3 */ /* 0x000e220000002500 */
[----:B------:R-:W-:Y:S01]  /*8780*/  ULDC.64 UR10, c[0x0][0x628] ;  /* 0x00018a00000a7ab9 */ /* 0x000fe20000000a00 */
[----:B------:R-:W-:Y:S01]  /*8790*/  ULDC UR9, c[0x0][0x150] ;  /* 0x0000540000097ab9 */ /* 0x000fe20000000800 */
[----:B------:R-:W-:Y:S01]  /*87a0*/  ISETP.NE.U32.AND P1, PT, RZ, UR10, PT ;  /* 0x0000000aff007c0c */ /* 0x000fe2000bf25070 */
[----:B------:R-:W-:Y:S01]  /*87b0*/  ULDC UR12, c[0x0][0x630] ;  /* 0x00018c00000c7ab9 */ /* 0x000fe20000000800 */
[----:B------:R-:W-:Y:S01]  /*87c0*/  ULDC UR16, c[0x0][0x154] ;  /* 0x0000550000107ab9 */ /* 0x000fe20000000800 */
[----:B------:R-:W-:Y:S01]  /*87d0*/  IMAD.MOV.U32 R4, RZ, RZ, R2 ;  /* 0x000000ffff047224 */ /* 0x000fe200078e0002 */
[----:B------:R-:W-:Y:S01]  /*87e0*/  ISETP.NE.AND.EX P1, PT, RZ, UR11, PT, P1 ;  /* 0x0000000bff007c0c */ /* 0x000fe2000bf25310 */
[----:B------:R-:W1:Y:S01]  /*87f0*/  S2UR UR15, SR_CTAID.Y ;  /* 0x00000000000f79c3 */ /* 0x000e620000002600 */
[----:B------:R-:W-:Y:S01]  /*8800*/  IMAD.MOV.U32 R5, RZ, RZ, R3 ;  /* 0x000000ffff057224 */ /* 0x000fe200078e0003 */
[----:B0-----:R-:W-:-:S05]  /*8810*/  I2FP.F32.U32 R0, UR8 ;  /* 0x0000000800007c45 */ /* 0x001fca0008201000 */
[----:B------:R-:W-:-:S05]  /*8820*/  FMUL R14, R0, UR9 ;  /* 0x00000009000e7c20 */ /* 0x000fca0008400000 */
[----:B------:R-:W-:Y:S05]  /*8830*/  @!P1 BRA `(.L_x_179) ;  /* 0x0000000000289947 */ /* 0x000fea0003800000 */
[----:B------:R-:W-:Y:S02]  /*8840*/  ULDC UR9, c[0x0][0x634] ;  /* 0x00018d0000097ab9 */ /* 0x000fe40000000800 */
[----:B------:R-:W-:-:S05]  /*8850*/  IADD3 R9, P1, R2, UR9, RZ ;  /* 0x0000000902097c10 */ /* 0x000fca000ff3e0ff */
[----:B------:R-:W-:-:S04]  /*8860*/  IMAD.X R13, RZ, RZ, R3, P1 ;  /* 0x000000ffff0d7224 */ /* 0x000fc800008e0603 */
[----:B------:R-:W-:-:S04]  /*8870*/  IMAD.WIDE.U32 R6, R13, UR10, RZ ;  /* 0x0000000a0d067c25 */ /* 0x000fc8000f8e00ff */
[----:B------:R-:W-:-:S04]  /*8880*/  IMAD.WIDE.U32 R6, P1, R9, UR11, R6 ;  /* 0x0000000b09067c25 */ /* 0x000fc8000f820006 */
[----:B------:R-:W-:-:S04]  /*8890*/  IMAD.WIDE.U32 R8, R9, UR10, RZ ;  /* 0x0000000a09087c25 */ /* 0x000fc8000f8e00ff */
[----:B------:R-:W-:Y:S01]  /*88a0*/  IMAD.X R5, RZ, RZ, RZ, P1 ;  /* 0x000000ffff057224 */ /* 0x000fe200008e06ff */
[----:B------:R-:W-:Y:S01]  /*88b0*/  IADD3 RZ, P1, R9, R6, RZ ;  /* 0x0000000609ff7210 */ /* 0x000fe20007f3e0ff */
[----:B------:R-:W-:-:S04]  /*88c0*/  IMAD.MOV.U32 R4, RZ, RZ, R7 ;  /* 0x000000ffff047224 */ /* 0x000fc800078e0007 */
[----:B------:R-:W-:-:S08]  /*88d0*/  IMAD.WIDE.U32.X R4, R13, UR11, R4, P1 ;  /* 0x0000000b0d047c25 */ /* 0x000fd000088e0404 */
.L_x_179:
[--C-:B------:R-:W-:Y:S01]  /*88e0*/  SHF.R.U64 R0, R4, UR12, R5.reuse ;  /* 0x0000000c04007c19 */ /* 0x100fe20008001205 */
[----:B------:R-:W0:Y:S01]  /*88f0*/  F2I.U32.TRUNC.NTZ R14, R14 ;  /* 0x0000000e000e7305 */ /* 0x000e22000020f000 */
[----:B------:R-:W-:Y:S01]  /*8900*/  SHF.R.U32.HI R4, RZ, UR12, R5 ;  /* 0x0000000cff047c19 */ /* 0x000fe20008011605 */
[----:B------:R-:W-:Y:S01]  /*8910*/  ULDC.64 UR10, c[0x0][0x620] ;  /* 0x00018800000a7ab9 */ /* 0x000fe20000000a00 */
[----:B------:R-:W-:Y:S01]  /*8920*/  IADD3 R7, P1, RZ, -R0, RZ ;  /* 0x80000000ff077210 */ /* 0x000fe20007f3e0ff */
[----:B------:R-:W2:Y:S01]  /*8930*/  LDC R16, c[0x0][0x610] ;  /* 0x00018400ff107b82 */ /* 0x000ea20000000800 */
[----:B-1----:R-:W-:Y:S01]  /*8940*/  I2FP.F32.U32 R6, UR15 ;  /* 0x0000000f00067c45 */ /* 0x002fe20008201000 */
[----:B------:R-:W-:Y:S01]  /*8950*/  ULDC UR12, c[0x0][0x658] ;  /* 0x00019600000c7ab9 */ /* 0x000fe20000000800 */
[----:B------:R-:W-:Y:S01]  /*8960*/  ULDC UR18, c[0x0][0x648] ;  /* 0x0001920000127ab9 */ /* 0x000fe20000000800 */
[----:B------:R-:W-:Y:S02]  /*8970*/  IMAD.X R4, RZ, RZ, ~R4, P1 ;  /* 0x000000ffff047224 */ /* 0x000fe400008e0e04 */
[----:B------:R-:W-:Y:S01]  /*8980*/  FMUL R8, R6, UR16 ;  /* 0x0000001006087c20 */ /* 0x000fe20008400000 */
[----:B------:R-:W-:Y:S01]  /*8990*/  ULDC.64 UR16, c[0x0][0x640] ;  /* 0x0001900000107ab9 */ /* 0x000fe20000000a00 */
[----:B------:R-:W-:Y:S01]  /*89a0*/  IMAD R6, R4, UR10, RZ ;  /* 0x0000000a04067c24 */ /* 0x000fe2000f8e02ff */
[----:B------:R-:W-:Y:S01]  /*89b0*/  ISETP.NE.U32.AND P1, PT, RZ, UR16, PT ;  /* 0x00000010ff007c0c */ /* 0x000fe2000bf25070 */
[C---:B------:R-:W-:Y:S01]  /*89c0*/  IMAD.WIDE.U32 R4, R7.reuse, UR10, R2 ;  /* 0x0000000a07047c25 */ /* 0x040fe2000f8e0002 */
[----:B0-----:R-:W-:Y:S01]  /*89d0*/  R2UR UR9, R14 ;  /* 0x000000000e0972ca */ /* 0x001fe200000e0000 */
[----:B------:R-:W0:Y:S01]  /*89e0*/  F2I.U32.TRUNC.NTZ R8, R8 ;  /* 0x0000000800087305 */ /* 0x000e22000020f000 */
[----:B------:R-:W-:Y:S01]  /*89f0*/  ULDC UR10, c[0x0][0x618] ;  /* 0x00018600000a7ab9 */ /* 0x000fe20000000800 */
[----:B------:R-:W-:Y:S01]  /*8a00*/  IMAD R7, R7, UR11, R6 ;  /* 0x0000000b07077c24 */ /* 0x000fe2000f8e0206 */
[----:B------:R-:W-:-:S03]  /*8a10*/  ISETP.NE.AND.EX P1, PT, RZ, UR17, PT, P1 ;  /* 0x00000011ff007c0c */ /* 0x000fc6000bf25310 */
[----:B------:R-:W-:-:S05]  /*8a20*/  IMAD.IADD R5, R5, 0x1, R7 ;  /* 0x0000000105057824 */ /* 0x000fca00078e0207 */
[--C-:B------:R-:W-:Y:S02]  /*8a30*/  SHF.R.U64 R14, R4, UR10, R5.reuse ;  /* 0x0000000a040e7c19 */ /* 0x100fe40008001205 */
[----:B------:R-:W-:Y:S01]  /*8a40*/  SHF.R.U32.HI R5, RZ, UR10, R5 ;  /* 0x0000000aff057c19 */ /* 0x000fe20008011605 */
[----:B------:R-:W-:Y:S01]  /*8a50*/  ULDC UR10, c[0x0][0x608] ;  /* 0x00018200000a7ab9 */ /* 0x000fe20000000800 */
[----:B0-----:R-:W-:Y:S02]  /*8a60*/  R2UR UR11, R8 ;  /* 0x00000000080b72ca */ /* 0x001fe400000e0000 */
[--C-:B------:R-:W-:Y:S02]  /*8a70*/  SHF.R.U64 R15, R14, UR10, R5.reuse ;  /* 0x0000000a0e0f7c19 */ /* 0x100fe40008001205 */
[----:B------:R-:W-:Y:S01]  /*8a80*/  SHF.R.U32.HI R4, RZ, UR10, R5 ;  /* 0x0000000aff047c19 */ /* 0x000fe20008011605 */
[----:B------:R-:W-:-:S03]  /*8a90*/  UIADD3 UR10, -UR9, URZ, URZ ;  /* 0x0000003f090a7290 */ /* 0x000fc6000fffe13f */
[--C-:B------:R-:W-:Y:S01]  /*8aa0*/  SHF.R.U64 R17, R15, UR12, R4.reuse ;  /* 0x0000000c0f117c19 */ /* 0x100fe20008001204 */
[----:B------:R-:W-:Y:S01]  /*8ab0*/  ULDC UR9, c[0x0][0x144] ;  /* 0x0000510000097ab9 */ /* 0x000fe20000000800 */
[----:B------:R-:W-:-:S03]  /*8ac0*/  SHF.R.U32.HI R5, RZ, UR12, R4 ;  /* 0x0000000cff057c19 */ /* 0x000fc60008011604 */
[----:B------:R-:W-:Y:S01]  /*8ad0*/  IMAD.MOV.U32 R4, RZ, RZ, R17 ;  /* 0x000000ffff047224 */ /* 0x000fe200078e0011 */
[----:B------:R-:W-:Y:S06]  /*8ae0*/  @!P1 BRA `(.L_x_180) ;  /* 0x0000000000289947 */ /* 0x000fec0003800000 */
        /* <DEDUP_REMOVED lines=10> */
.L_x_180:
[----:B------:R-:W-:Y:S01]  /*8b90*/  UIADD3 UR11, -UR11, URZ, URZ ;  /* 0x0000003f0b0b7290 */ /* 0x000fe2000fffe13f */
[----:B------:R-:W-:Y:S01]  /*8ba0*/  SHF.R.U64 R5, R4, UR18, R5 ;  /* 0x0000001204057c19 */ /* 0x000fe20008001205 */
[----:B------:R-:W-:Y:S01]  /*8bb0*/  UIMAD UR8, UR9, UR10, UR8 ;  /* 0x0000000a090872a4 */ /* 0x000fe2000f8e0208 */
[----:B------:R-:W-:Y:S02]  /*8bc0*/  LOP3.LUT R4, R15, UR6, RZ, 0xc0, !PT ;  /* 0x000000060f047c12 */ /* 0x000fe4000f8ec0ff */
[----:B------:R-:W-:Y:S01]  /*8bd0*/  ULDC UR9, c[0x0][0x148] ;  /* 0x0000520000097ab9 */ /* 0x000fe20000000800 */
[----:B------:R-:W-:Y:S01]  /*8be0*/  IMAD.MOV R6, RZ, RZ, -R5 ;  /* 0x000000ffff067224 */ /* 0x000fe200078e0a05 */
[----:B------:R-:W-:Y:S01]  /*8bf0*/  @UP2 UIMAD UR8, UR9, UR11, UR15 ;  /* 0x0000000b090822a4 */ /* 0x000fe2000f8e020f */
[----:B------:R-:W-:Y:S01]  /*8c00*/  IMAD R5, R5, UR5, R4 ;  /* 0x0000000505057c24 */ /* 0x000fe2000f8e0204 */
[----:B------:R-:W-:Y:S01]  /*8c10*/  LOP3.LUT R7, R14, UR4, RZ, 0xc0, !PT ;  /* 0x000000040e077c12 */ /* 0x000fe2000f8ec0ff */
[----:B------:R-:W-:Y:S01]  /*8c20*/  ULDC UR9, c[0x0][0x638] ;  /* 0x00018e0000097ab9 */ /* 0x000fe20000000800 */
[----:B------:R-:W-:Y:S01]  /*8c30*/  PLOP3.LUT P1, PT, PT, PT, UP2, 0x80, 0x0 ;  /* 0x000000000000781c */ /* 0x000fe20003f2f028 */
[----:B------:R-:W-:-:S02]  /*8c40*/  IMAD R4, R6, UR9, R17 ;  /* 0x0000000906047c24 */ /* 0x000fc4000f8e0211 */
[----:B--2---:R-:W-:Y:S01]  /*8c50*/  IMAD R5, R5, R16, UR8 ;  /* 0x0000000805057e24 */ /* 0x004fe2000f8e0210 */
[----:B------:R-:W-:Y:S01]  /*8c60*/  ULDC UR8, c[0x0][0x600] ;  /* 0x0001800000087ab9 */ /* 0x000fe20000000800 */
[----:B------:R-:W-:Y:S02]  /*8c70*/  IMAD.MOV.U32 R6, RZ, RZ, 0x1 ;  /* 0x00000001ff067424 */ /* 0x000fe400078e00ff */
[----:B------:R-:W-:-:S05]  /*8c80*/  IMAD R8, R4, UR8, R7 ;  /* 0x0000000804087c24 */ /* 0x000fca000f8e0207 */
[----:B------:R-:W-:Y:S02]  /*8c90*/  SEL R4, R8, R5, !P1 ;  /* 0x0000000508047207 */ /* 0x000fe40004800000 */
[----:B------:R-:W-:-:S07]  /*8ca0*/  SEL R5, R5, R8, !P1 ;  /* 0x0000000805057207 */ /* 0x000fce0004800000 */
.L_x_178:
[----:B------:R-:W-:Y:S05]  /*8cb0*/  BSYNC B1 ;  /* 0x0000000000017941 */ /* 0x000fea0003800000 */
.L_x_177:
[----:B------:R-:W-:-:S13]  /*8cc0*/  LOP3.LUT P1, RZ, R6, 0xff, RZ, 0xc0, !PT ;  /* 0x000000ff06ff7812 */ /* 0x000fda000782c0ff */
[----:B------:R-:W-:Y:S05]  /*8cd0*/  @P1 BRA `(.L_x_181) ;  /* 0xfffffff4003c1947 */ /* 0x000fea000383ffff */
[----:B------:R-:W-:Y:S05]  /*8ce0*/  BSYNC B0 ;  /* 0x0000000000007941 */ /* 0x000fea0003800000 */
.L_x_169:
[----:B------:R-:W-:-:S03]  /*8cf0*/  UMOV UR8, 0xffffffff ;  /* 0xffffffff00087882 */ /* 0x000fc60000000000 */
[----:B------:R-:W-:Y:S05]  /*8d00*/  BRA.DIV UR8, `(.L_x_182) ;  /* 0x0000000608007947 */ /* 0x000fea000b800000 */
[----:B------:R-:W-:-:S13]  /*8d10*/  ELECT P0, URZ, PT ;  /* 0x00000000003f782f */ /* 0x000fda0003800000 */
.L_x_196:
[----:B------:R-:W-:Y:S04]  /*8d20*/  BSSY B0, `(.L_x_183) ;  /* 0x000001a000007945 */ /* 0x000fe80003800000 */
[----:B------:R-:W-:Y:S05]  /*8d30*/  @!P0 BRA `(.L_x_184) ;  /* 0x0000000000608947 */ /* 0x000fea0003800000 */
[----:B------:R-:W-:-:S04]  /*8d40*/  ULOP3.LUT UR8, UR13, 0x2, URZ, 0xfc, !UPT ;  /* 0x000000020d087892 */ /* 0x000fc8000f8efc3f */
[----:B------:R-:W-:-:S06]  /*8d50*/  UISETP.NE.AND UP0, UPT, UR8, 0x3, UPT ;  /* 0x000000030800788c */ /* 0x000fcc000bf05270 */
[----:B------:R-:W-:-:S13]  /*8d60*/  PLOP3.LUT P0, PT, PT, PT, UP0, 0x80, 0x0 ;  /* 0x000000000000781c */ /* 0x000fda0003f0f008 */
[----:B------:R-:W-:Y:S05]  /*8d70*/  @!P0 BRA `(.L_x_185) ;  /* 0x0000000000048947 */ /* 0x000fea0003800000 */
[----:B------:R-:W-:Y:S01]  /*8d80*/  BPT.TRAP 0x1 ;  /* 0x000000040000795c */ /* 0x000fe20000300000 */
.L_x_185:
[----:B------:R-:W0:Y:S01]  /*8d90*/  S2R R3, SR_CgaCtaId ;  /* 0x0000000000037919 */ /* 0x000e220000008800 */
[----:B------:R-:W-:Y:S02]  /*8da0*/  MOV R0, 0x400 ;  /* 0x0000040000007802 */ /* 0x000fe40000000f00 */
[----:B------:R-:W-:Y:S02]  /*8db0*/  SHF.L.U32 R2, R10, 0x1f, RZ ;  /* 0x0000001f0a027819 */ /* 0x000fe400000006ff */
[----:B0-----:R-:W-:-:S05]  /*8dc0*/  LEA R0, R3, R0, 0x18 ;  /* 0x0000000003007211 */ /* 0x001fca00078ec0ff */
[----:B------:R-:W-:-:S04]  /*8dd0*/  VIADD R0, R0, 0x10 ;  /* 0x0000001000007836 */ /* 0x000fc80000000000 */
[C---:B------:R-:W-:Y:S02]  /*8de0*/  IMAD R5, R11.reuse, 0x8, R0 ;  /* 0x000000080b057824 */ /* 0x040fe400078e0200 */
[----:B------:R-:W-:Y:S02]  /*8df0*/  VIADD R11, R11, 0x1 ;  /* 0x000000010b0b7836 */ /* 0x000fe40000000000 */
[----:B------:R-:W0:Y:S03]  /*8e00*/  SYNCS.PHASECHK.TRANS64.TRYWAIT P0, [R5+URZ], R2 ;  /* 0x00000002050075a7 */ /* 0x000e26000800017f */
[----:B------:R-:W-:-:S04]  /*8e10*/  ISETP.NE.AND P1, PT, R11, 0x2, PT ;  /* 0x000000020b00780c */ /* 0x000fc80003f25270 */
[----:B------:R-:W-:Y:S02]  /*8e20*/  SEL R3, RZ, 0x1, P1 ;  /* 0x00000001ff037807 */ /* 0x000fe40000800000 */
[----:B------:R-:W-:Y:S02]  /*8e30*/  SEL R11, R11, RZ, P1 ;  /* 0x000000ff0b0b7207 */ /* 0x000fe40000800000 */
[----:B------:R-:W-:Y:S01]  /*8e40*/  LOP3.LUT R3, R10, R3, RZ, 0x3c, !PT ;  /* 0x000000030a037212 */ /* 0x000fe200078e3cff */
[----:B0-----:R-:W-:Y:S06]  /*8e50*/  @!P0 BRA `(.L_x_186) ;  /* 0x0000000000d08947 */ /* 0x001fec0003800000 */
.L_x_197:
[----:B------:R-:W-:Y:S01]  /*8e60*/  IMAD R11, R11, 0x8, R0 ;  /* 0x000000080b0b7824 */ /* 0x000fe200078e0200 */
[----:B------:R-:W-:-:S07]  /*8e70*/  SHF.L.U32 R0, R3, 0x1f, RZ ;  /* 0x0000001f03007819 */ /* 0x000fce00000006ff */
.L_x_187:
[----:B-1----:R1:W2:Y:S02]  /*8e80*/  SYNCS.PHASECHK.TRANS64.TRYWAIT P0, [R11+URZ], R0 ;  /* 0x000000000b0075a7 */ /* 0x0022a4000800017f */
[----:B--2---:R-:W-:Y:S05]  /*8e90*/  @!P0 NANOSLEEP.SYNCS 0x989680 ;  /* 0x009896800000895d */ /* 0x004fea0003900000 */
[----:B------:R-:W2:Y:S02]  /*8ea0*/  @!P0 SYNCS.PHASECHK.TRANS64 P0, [R11+URZ], R0 ;  /* 0x000000000b0085a7 */ /* 0x000ea4000800007f */
[----:B--2---:R-:W-:Y:S05]  /*8eb0*/  @!P0 BRA `(.L_x_187) ;  /* 0xfffffffc00f08947 */ /* 0x004fea000383ffff */
.L_x_184:
[----:B------:R-:W-:Y:S05]  /*8ec0*/  BSYNC B0 ;  /* 0x0000000000007941 */ /* 0x000fea0003800000 */
.L_x_183:
[----:B------:R-:W-:Y:S05]  /*8ed0*/  EXIT ;  /* 0x000000000000794d */ /* 0x000fea0003800000 */
.L_x_14:
[----:B0-----:R0:W2:Y:S02]  /*8ee0*/  SYNCS.PHASECHK.TRANS64.TRYWAIT P0, [R13+URZ+-0x8], R10 ;  /* 0xfffff80a0d0075a7 */ /* 0x0010a4000800017f */
[----:B--2---:R-:W-:Y:S05]  /*8ef0*/  @!P0 NANOSLEEP.SYNCS 0x989680 ;  /* 0x009896800000895d */ /* 0x004fea0003900000 */
[----:B------:R-:W2:Y:S02]  /*8f00*/  @!P0 SYNCS.PHASECHK.TRANS64 P0, [R13+URZ+-0x8], R10 ;  /* 0xfffff80a0d0085a7 */ /* 0x000ea4000800007f */
[----:B--2---:R-:W-:Y:S05]  /*8f10*/  @!P0 BRA `(.L_x_14) ;  /* 0xfffffffc00f08947 */ /* 0x004fea000383ffff */
[----:B------:R-:W-:Y:S05]  /*8f20*/  BRA `(.L_x_188) ;  /* 0xffffff8400747947 */ /* 0x000fea000383ffff */
.L_x_19:
[----:B--2---:R-:W-:-:S04]  /*8f30*/  IMAD.U32 R11, RZ, RZ, UR4 ;  /* 0x00000004ff0b7e24 */ /* 0x004fc8000f8e00ff */
[----:B------:R2:W3:Y:S03]  /*8f40*/  SYNCS.PHASECHK.TRANS64.TRYWAIT P0, [R11+URZ], R10 ;  /* 0x0000000a0b0075a7 */ /* 0x0004e6000800017f */
[----:B---3--:R-:W-:Y:S05]  /*8f50*/  @!P0 NANOSLEEP.SYNCS 0x989680 ;  /* 0x009896800000895d */ /* 0x008fea0003900000 */
[----:B------:R-:W3:Y:S02]  /*8f60*/  @!P0 SYNCS.PHASECHK.TRANS64 P0, [R11+URZ], R10 ;  /* 0x0000000a0b0085a7 */ /* 0x000ee4000800007f */
[----:B---3--:R-:W-:Y:S05]  /*8f70*/  @!P0 BRA `(.L_x_19) ;  /* 0xfffffffc00ec8947 */ /* 0x008fea000383ffff */
[----:B------:R-:W-:Y:S05]  /*8f80*/  BRA `(.L_x_18) ;  /* 0xffffff8800a07947 */ /* 0x000fea000383ffff */
.L_x_25:
[----:B--2---:R-:W-:-:S04]  /*8f90*/  IMAD.U32 R146, RZ, RZ, UR16 ;  /* 0x00000010ff927e24 */ /* 0x004fc8000f8e00ff */
[----:B------:R2:W3:Y:S03]  /*8fa0*/  SYNCS.PHASECHK.TRANS64.TRYWAIT P0, [R146+URZ], R11 ;  /* 0x0000000b920075a7 */ /* 0x0004e6000800017f */
[----:B---3--:R-:W-:Y:S05]  /*8fb0*/  @!P0 NANOSLEEP.SYNCS 0x989680 ;  /* 0x009896800000895d */ /* 0x008fea0003900000 */
[----:B------:R-:W3:Y:S02]  /*8fc0*/  @!P0 SYNCS.PHASECHK.TRANS64 P0, [R146+URZ], R11 ;  /* 0x0000000b920085a7 */ /* 0x000ee4000800007f */
[----:B---3--:R-:W-:Y:S05]  /*8fd0*/  @!P0 BRA `(.L_x_25) ;  /* 0xfffffffc00ec8947 */ /* 0x008fea000383ffff */
[----:B------:R-:W-:Y:S05]  /*8fe0*/  BRA `(.L_x_24) ;  /* 0xffffff9000d87947 */ /* 0x000fea000383ffff */
.L_x_33:
[----:B0-----:R0:W2:Y:S02]  /*8ff0*/  SYNCS.PHASECHK.TRANS64.TRYWAIT P0, [R13+URZ+0x8], R10 ;  /* 0x0000080a0d0075a7 */ /* 0x0010a4000800017f */
[----:B--2---:R-:W-:Y:S05]  /*9000*/  @!P0 NANOSLEEP.SYNCS 0x989680 ;  /* 0x009896800000895d */ /* 0x004fea0003900000 */
[----:B------:R-:W2:Y:S02]  /*9010*/  @!P0 SYNCS.PHASECHK.TRANS64 P0, [R13+URZ+0x8], R10 ;  /* 0x0000080a0d0085a7 */ /* 0x000ea4000800007f */
[----:B--2---:R-:W-:Y:S05]  /*9020*/  @!P0 BRA `(.L_x_33) ;  /* 0xfffffffc00f08947 */ /* 0x004fea000383ffff */
[----:B------:R-:W-:Y:S05]  /*9030*/  BRA `(.L_x_189) ;  /* 0xffffffa0003c7947 */ /* 0x000fea000383ffff */
.L_x_170:
[----:B------:R-:W-:Y:S01]  /*9040*/  BSSY B1, `(.L_x_190) ;  /* 0x0000006000017945 */ /* 0x000fe20003800000 */
[----:B------:R-:W-:-:S07]  /*9050*/  IMAD.MOV.U32 R6, RZ, RZ, -0x1 ;  /* 0xffffffffff067424 */ /* 0x000fce00078e00ff */
[----:B------:R-:W-:Y:S05]  /*9060*/  WARPSYNC.COLLECTIVE R6, `(.L_x_191) ;  /* 0x00000000060c7348 */ /* 0x000fea0003c00000 */
[----:B------:R-:W-:Y:S02]  /*9070*/  ELECT P1, UR62, PT ;  /* 0x00000000003e782f */ /* 0x000fe40003820000 */
[----:B------:R-:W-:Y:S01]  /*9080*/  MOV R6, UR62 ;  /* 0x0000003e00067c02 */ /* 0x000fe20008000f00 */
[----:B------:R-:W-:Y:S10]  /*9090*/  ENDCOLLECTIVE ;  /* 0x000000000000791b */ /* 0x000ff40003800000 */
.L_x_191:
[----:B------:R-:W-:Y:S05]  /*90a0*/  BSYNC B1 ;  /* 0x0000000000017941 */ /* 0x000fea0003800000 */
.L_x_190:
[----:B------:R-:W-:Y:S05]  /*90b0*/  BRA `(.L_x_192) ;  /* 0xfffffff000507947 */ /* 0x000fea000383ffff */
.L_x_173:
[----:B-1----:R1:W2:Y:S02]  /*90c0*/  SYNCS.PHASECHK.TRANS64.TRYWAIT P1, [R13+URZ+0x10], R6 ;  /* 0x000010060d0075a7 */ /* 0x0022a4000802017f */
[----:B--2---:R-:W-:Y:S05]  /*90d0*/  @!P1 NANOSLEEP.SYNCS 0x989680 ;  /* 0x009896800000995d */ /* 0x004fea0003900000 */
[----:B------:R-:W2:Y:S02]  /*90e0*/  @!P1 SYNCS.PHASECHK.TRANS64 P1, [R13+URZ+0x10], R6 ;  /* 0x000010060d0095a7 */ /* 0x000ea4000802007f */
[----:B--2---:R-:W-:Y:S05]  /*90f0*/  @!P1 BRA `(.L_x_173) ;  /* 0xfffffffc00f09947 */ /* 0x004fea000383ffff */
[----:B------:R-:W-:Y:S05]  /*9100*/  BRA `(.L_x_193) ;  /* 0xfffffff000847947 */ /* 0x000fea000383ffff */
.L_x_182:
[----:B------:R-:W-:Y:S01]  /*9110*/  BSSY B0, `(.L_x_194) ;  /* 0x0000006000007945 */ /* 0x000fe20003800000 */
[----:B------:R-:W-:-:S07]  /*9120*/  IMAD.MOV.U32 R6, RZ, RZ, -0x1 ;  /* 0xffffffffff067424 */ /* 0x000fce00078e00ff */
[----:B------:R-:W-:Y:S05]  /*9130*/  WARPSYNC.COLLECTIVE R6, `(.L_x_195) ;  /* 0x00000000060c7348 */ /* 0x000fea0003c00000 */
[----:B------:R-:W-:Y:S02]  /*9140*/  ELECT P1, UR62, PT ;  /* 0x00000000003e782f */ /* 0x000fe40003820000 */
[----:B------:R-:W-:Y:S01]  /*9150*/  MOV R6, UR62 ;  /* 0x0000003e00067c02 */ /* 0x000fe20008000f00 */
[----:B------:R-:W-:Y:S10]  /*9160*/  ENDCOLLECTIVE ;  /* 0x000000000000791b */ /* 0x000ff40003800000 */
.L_x_195:
[----:B------:R-:W-:Y:S05]  /*9170*/  BSYNC B0 ;  /* 0x0000000000007941 */ /* 0x000fea0003800000 */
.L_x_194:
[----:B------:R-:W-:Y:S01]  /*9180*/  PLOP3.LUT P0, PT, P1, PT, PT, 0x80, 0x0 ;  /* 0x000000000000781c */ /* 0x000fe20000f0f070 */
[----:B------:R-:W-:-:S12]  /*9190*/  BRA `(.L_x_196) ;  /* 0xfffffff800e07947 */ /* 0x000fd8000383ffff */
.L_x_186:
[----:B0-----:R0:W1:Y:S02]  /*91a0*/  SYNCS.PHASECHK.TRANS64.TRYWAIT P0, [R5+URZ], R2 ;  /* 0x00000002050075a7 */ /* 0x001064000800017f */
[----:B-1----:R-:W-:Y:S05]  /*91b0*/  @!P0 NANOSLEEP.SYNCS 0x989680 ;  /* 0x009896800000895d */ /* 0x002fea0003900000 */
[----:B------:R-:W1:Y:S02]  /*91c0*/  @!P0 SYNCS.PHASECHK.TRANS64 P0, [R5+URZ], R2 ;  /* 0x00000002050085a7 */ /* 0x000e64000800007f */
[----:B-1----:R-:W-:Y:S05]  /*91d0*/  @!P0 BRA `(.L_x_186) ;  /* 0xfffffffc00f08947 */ /* 0x002fea000383ffff */
[----:B------:R-:W-:Y:S05]  /*91e0*/  BRA `(.L_x_197) ;  /* 0xfffffffc001c7947 */ /* 0x000fea000383ffff */
.L_x_198:
[----:B------:R-:W-:-:S00]  /*91f0*/  BRA `(.L_x_198) ;  /* 0xfffffffc00fc7947 */ /* 0x000fc0000383ffff */
[----:B------:R-:W-:-:S00]  /*9200*/  NOP ;  /* 0x0000000000007918 */ /* 0x000fc00000000000 */
[----:B------:R-:W-:-:S00]  /*9210*/  NOP ;  /* 0x0000000000007918 */ /* 0x000fc00000000000 */
[----:B------:R-:W-:-:S00]  /*9220*/  NOP ;  /* 0x0000000000007918 */ /* 0x000fc00000000000 */
[----:B------:R-:W-:-:S00]  /*9230*/  NOP ;  /* 0x0000000000007918 */ /* 0x000fc00000000000 */
[----:B------:R-:W-:-:S00]  /*9240*/  NOP ;  /* 0x0000000000007918 */ /* 0x000fc00000000000 */
[----:B------:R-:W-:-:S00]  /*9250*/  NOP ;  /* 0x0000000000007918 */ /* 0x000fc00000000000 */
[----:B------:R-:W-:-:S00]  /*9260*/  NOP ;  /* 0x0000000000007918 */ /* 0x000fc00000000000 */
[----:B------:R-:W-:-:S00]  /*9270*/  NOP ;  /* 0x0000000000007918 */ /* 0x000fc00000000000 */
.L_x_199:


//--------------------- .nv.shared._ZN7cutlass13device_kernelINS_4gemm6kernel13GemmUniversalIN4cute5tupleIJiiiiEEENS1_10collective13CollectiveMmaINS1_37MainloopSm90TmaGmmaWarpSpecializedFP8ILi2ENS5_IJNS4_1CILi1EEESB_SB_EEENS1_32KernelTmaWarpSpecializedPingpongEEENS5_IJNSA_ILi64EEENSA_ILi128EEESF_EEENS_12float_e5m2_tENS5_IJlSB_lEEESI_SJ_NS4_8TiledMMAINS4_8MMA_AtomIJNS4_4SM904GMMA31MMA_64x128x32_F32E5M2E5M2_SS_TNILNSN_7ScaleInE1ELSP_1EEEEEENS4_6LayoutISC_NS5_IJNSA_ILi0EEEST_ST_EEEEENS5_IJNS4_10UnderscoreESW_SW_EEEEENS4_13SM90_TMA_LOADENS4_14ComposedLayoutINS4_7SwizzleILi2ELi4ELi3EEENS4_18smem_ptr_flag_bitsILi8EEENSS_INS5_IJNSA_ILi8EEESF_EEENS5_IJSF_SB_EEEEEEEvNS4_8identityESZ_S19_vS1A_EENS_8epilogue10collective6detail29Sm90TmaWarpSpecializedAdapterINS1D_15DefaultEpilogueISI_SJ_SJ_NS1C_6thread17LinearCombinationISI_Li1EffLNS1H_9ScaleType4KindE0ELNS_15FloatRoundStyleE2ESI_EENS1_15EpilogueDefaultEEEEEvvEEEEvNT_6ParamsE --------------------------
	.section	.nv.shared._ZN7cutlass13device_kernelINS_4gemm6kernel13GemmUniversalIN4cute5tupleIJiiiiEEENS1_10collective13CollectiveMmaINS1_37MainloopSm90TmaGmmaWarpSpecializedFP8ILi2ENS5_IJNS4_1CILi1EEESB_SB_EEENS1_32KernelTmaWarpSpecializedPingpongEEENS5_IJNSA_ILi64EEENSA_ILi128EEESF_EEENS_12float_e5m2_tENS5_IJlSB_lEEESI_SJ_NS4_8TiledMMAINS4_8MMA_AtomIJNS4_4SM904GMMA31MMA_64x128x32_F32E5M2E5M2_SS_TNILNSN_7ScaleInE1ELSP_1EEEEEENS4_6LayoutISC_NS5_IJNSA_ILi0EEEST_ST_EEEEENS5_IJNS4_10UnderscoreESW_SW_EEEEENS4_13SM90_TMA_LOADENS4_14ComposedLayoutINS4_7SwizzleILi2ELi4ELi3EEENS4_18smem_ptr_flag_bitsILi8EEENSS_INS5_IJNSA_ILi8EEESF_EEENS5_IJSF_SB_EEEEEEEvNS4_8identityESZ_S19_vS1A_EENS_8epilogue10collective6detail29Sm90TmaWarpSpecializedAdapterINS1D_15DefaultEpilogueISI_SJ_SJ_NS1C_6thread17LinearCombinationISI_Li1EffLNS1H_9ScaleType4KindE0ELNS_15FloatRoundStyleE2ESI_EENS1_15EpilogueDefaultEEEEEvvEEEEvNT_6ParamsE,"aw",@nobits
	.sectionflags	@""
	.align	16
	.zero		1024


//--------------------- .nv.shared.reserved.0     --------------------------
	.section	.nv.shared.reserved.0,"aw",@nobits
	.weak		__nv_reservedSMEM_offset_0_alias
	.size		__nv_reservedSMEM_offset_0_alias, 0, 0
	.other		__nv_reservedSMEM_offset_0_alias,@"STO_CUDA_RESERVED_SHARED STV_DEFAULT"
__nv_reservedSMEM_offset_0_alias:
	.zero		0


//--------------------- .nv.global                --------------------------
	.section	.nv.global,"aw",@nobits
.nv.global:
	.type		_ZN40_INTERNAL_f6eda4b5_4_k_cu_3adb86cc_302144cute1_E,@object
	.size		_ZN40_INTERNAL_f6eda4b5_4_k_cu_3adb86cc_302144cute1_E,(_ZN40_INTERNAL_f6eda4b5_4_k_cu_3adb86cc_302144cuda3std3__45__cpo6cbeginE - _ZN40_INTERNAL_f6eda4b5_4_k_cu_3adb86cc_302144cute1_E)
_ZN40_INTERNAL_f6eda4b5_4_k_cu_3adb86cc_302144cute1_E:
	.zero		1
	.type		_ZN40_INTERNAL_f6eda4b5_4_k_cu_3adb86cc_302144cuda3std3__45__cpo6cbeginE,@object
	.size		_ZN40_INTERNAL_f6eda4b5_4_k_cu_3adb86cc_302144cuda3std3__45__cpo6cbeginE,(_ZN40_INTERNAL_f6eda4b5_4_k_cu_3adb86cc_302144cuda3std3__48in_placeE - _ZN40_INTERNAL_f6eda4b5_4_k_cu_3adb86cc_302144cuda3std3__45__cpo6cbeginE)
_ZN40_INTERNAL_f6eda4b5_4_k_cu_3adb86cc_302144cuda3std3__45__cpo6cbeginE:
	.zero		1
	.type		_ZN40_INTERNAL_f6eda4b5_4_k_cu_3adb86cc_302144cuda3std3__48in_placeE,@object
	.size		_ZN40_INTERNAL_f6eda4b5_4_k_cu_3adb86cc_302144cuda3std3__48in_placeE,(_ZN40_INTERNAL_f6eda4b5_4_k_cu_3adb86cc_302144cuda3std6ranges3__45__cpo9iter_moveE - _ZN40_INTERNAL_f6eda4b5_4_k_cu_3adb86cc_302144cuda3std3__48in_placeE)
_ZN40_INTERNAL_f6eda4b5_4_k_cu_3adb86cc_302144cuda3std3__48in_placeE:
	.zero		1
	.type		_ZN40_INTERNAL_f6eda4b5_4_k_cu_3adb86cc_302144cuda3std6ranges3__45__cpo9iter_moveE,@object
	.size		_ZN40_INTERNAL_f6eda4b5_4_k_cu_3adb86cc_302144cuda3std6ranges3__45__cpo9iter_moveE,(_ZN40_INTERNAL_f6eda4b5_4_k_cu_3adb86cc_302144cuda3std3__45__cpo5beginE - _ZN40_INTERNAL_f6eda4b5_4_k_cu_3adb86cc_302144cuda3std6ranges3__45__cpo9iter_moveE)
_ZN40_INTERNAL_f6eda4b5_4_k_cu_3adb86cc_302144cuda3std6ranges3__45__cpo9iter_moveE:
	.zero		1
	.type		_ZN40_INTERNAL_f6eda4b5_4_k_cu_3adb86cc_302144cuda3std3__45__cpo5beginE,@object
	.size		_ZN40_INTERNAL_f6eda4b5_4_k_cu_3adb86cc_302144cuda3std3__45__cpo5beginE,(_ZN40_INTERNAL_f6eda4b5_4_k_cu_3adb86cc_302144cuda3std3__442_GLOBAL__N__f6eda4b5_4_k_cu_3adb86cc_302146ignoreE - _ZN40_INTERNAL_f6eda4b5_4_k_cu_3adb86cc_302144cuda3std3__45__cpo5beginE)
_ZN40_INTERNAL_f6eda4b5_4_k_cu_3adb86cc_302144cuda3std3__45__cpo5beginE:
	.zero		1
	.type		_ZN40_INTERNAL_f6eda4b5_4_k_cu_3adb86cc_302144cuda3std3__442_GLOBAL__N__f6eda4b5_4_k_cu_3adb86cc_302146ignoreE,@object
	.size		_ZN40_INTERNAL_f6eda4b5_4_k_cu_3adb86cc_302144cuda3std3__442_GLOBAL__N__f6eda4b5_4_k_cu_3adb86cc_302146ignoreE,(_ZN40_INTERNAL_f6eda4b5_4_k_cu_3adb86cc_302144cute7productE - _ZN40_INTERNAL_f6eda4b5_4_k_cu_3adb86cc_302144cuda3std3__442_GLOBAL__N__f6eda4b5_4_k_cu_3adb86cc_302146ignoreE)
_ZN40_INTERNAL_f6eda4b5_4_k_cu_3adb86cc_302144cuda3std3__442_GLOBAL__N__f6eda4b5_4_k_cu_3adb86cc_302146ignoreE:
	.zero		1
	.type		_ZN40_INTERNAL_f6eda4b5_4_k_cu_3adb86cc_302144cute7productE,@object
	.size		_ZN40_INTERNAL_f6eda4b5_4_k_cu_3adb86cc_302144cute7productE,(_ZN40_INTERNAL_f6eda4b5_4_k_cu_3adb86cc_302144cuda3std3__45__cpo3endE - _ZN40_INTERNAL_f6eda4b5_4_k_cu_3adb86cc_302144cute7productE)
_ZN40_INTERNAL_f6eda4b5_4_k_cu_3adb86cc_302144cute7productE:
	.zero		1
	.type		_ZN40_INTERNAL_f6eda4b5_4_k_cu_3adb86cc_302144cuda3std3__45__cpo3endE,@object
	.size		_ZN40_INTERNAL_f6eda4b5_4_k_cu_3adb86cc_302144cuda3std3__45__cpo3endE,(_ZN40_INTERNAL_f6eda4b5_4_k_cu_3adb86cc_302144cuda3std3__419piecewise_constructE - _ZN40_INTERNAL_f6eda4b5_4_k_cu_3adb86cc_302144cuda3std3__45__cpo3endE)
_ZN40_INTERNAL_f6eda4b5_4_k_cu_3adb86cc_302144cuda3std3__45__cpo3endE:
	.zero		1
	.type		_ZN40_INTERNAL_f6eda4b5_4_k_cu_3adb86cc_302144cuda3std3__419piecewise_constructE,@object
	.size		_ZN40_INTERNAL_f6eda4b5_4_k_cu_3adb86cc_302144cuda3std3__419piecewise_constructE,(_ZN40_INTERNAL_f6eda4b5_4_k_cu_3adb86cc_302144cuda3std3__45__cpo4cendE - _ZN40_INTERNAL_f6eda4b5_4_k_cu_3adb86cc_302144cuda3std3__419piecewise_constructE)
_ZN40_INTERNAL_f6eda4b5_4_k_cu_3adb86cc_302144cuda3std3__419piecewise_constructE:
	.zero		1
	.type		_ZN40_INTERNAL_f6eda4b5_4_k_cu_3adb86cc_302144cuda3std3__45__cpo4cendE,@object
	.size		_ZN40_INTERNAL_f6eda4b5_4_k_cu_3adb86cc_302144cuda3std3__45__cpo4cendE,(_ZN40_INTERNAL_f6eda4b5_4_k_cu_3adb86cc_302144cuda3std6ranges3__45__cpo4swapE - _ZN40_INTERNAL_f6eda4b5_4_k_cu_3adb86cc_302144cuda3std3__45__cpo4cendE)
_ZN40_INTERNAL_f6eda4b5_4_k_cu_3adb86cc_302144cuda3std3__45__cpo4cendE:
	.zero		1
	.type		_ZN40_INTERNAL_f6eda4b5_4_k_cu_3adb86cc_302144cuda3std6ranges3__45__cpo4swapE,@object
	.size		_ZN40_INTERNAL_f6eda4b5_4_k_cu_3adb86cc_302144cuda3std6ranges3__45__cpo4swapE,(.L_7 - _ZN40_INTERNAL_f6eda4b5_4_k_cu_3adb86cc_302144cuda3std6ranges3__45__cpo4swapE)
_ZN40_INTERNAL_f6eda4b5_4_k_cu_3adb86cc_302144cuda3std6ranges3__45__cpo4swapE:
	.zero		1
.L_7:


//--------------------- .nv.constant0._ZN7cutlass13device_kernelINS_4gemm6kernel13GemmUniversalIN4cute5tupleIJiiiiEEENS1_10collective13CollectiveMmaINS1_37MainloopSm90TmaGmmaWarpSpecializedFP8ILi2ENS5_IJNS4_1CILi1EEESB_SB_EEENS1_32KernelTmaWarpSpecializedPingpongEEENS5_IJNSA_ILi64EEENSA_ILi128EEESF_EEENS_12float_e5m2_tENS5_IJlSB_lEEESI_SJ_NS4_8TiledMMAINS4_8MMA_AtomIJNS4_4SM904GMMA31MMA_64x128x32_F32E5M2E5M2_SS_TNILNSN_7ScaleInE1ELSP_1EEEEEENS4_6LayoutISC_NS5_IJNSA_ILi0EEEST_ST_EEEEENS5_IJNS4_10UnderscoreESW_SW_EEEEENS4_13SM90_TMA_LOADENS4_14ComposedLayoutINS4_7SwizzleILi2ELi4ELi3EEENS4_18smem_ptr_flag_bitsILi8EEENSS_INS5_IJNSA_ILi8EEESF_EEENS5_IJSF_SB_EEEEEEEvNS4_8identityESZ_S19_vS1A_EENS_8epilogue10collective6detail29Sm90TmaWarpSpecializedAdapterINS1D_15DefaultEpilogueISI_SJ_SJ_NS1C_6thread17LinearCombinationISI_Li1EffLNS1H_9ScaleType4KindE0ELNS_15FloatRoundStyleE2ESI_EENS1_15EpilogueDefaultEEEEEvvEEEEvNT_6ParamsE --------------------------
	.section	.nv.constant0._ZN7cutlass13device_kernelINS_4gemm6kernel13GemmUniversalIN4cute5tupleIJiiiiEEENS1_10collective13CollectiveMmaINS1_37MainloopSm90TmaGmmaWarpSpecializedFP8ILi2ENS5_IJNS4_1CILi1EEESB_SB_EEENS1_32KernelTmaWarpSpecializedPingpongEEENS5_IJNSA_ILi64EEENSA_ILi128EEESF_EEENS_12float_e5m2_tENS5_IJlSB_lEEESI_SJ_NS4_8TiledMMAINS4_8MMA_AtomIJNS4_4SM904GMMA31MMA_64x128x32_F32E5M2E5M2_SS_TNILNSN_7ScaleInE1ELSP_1EEEEEENS4_6LayoutISC_NS5_IJNSA_ILi0EEEST_ST_EEEEENS5_IJNS4_10UnderscoreESW_SW_EEEEENS4_13SM90_TMA_LOADENS4_14ComposedLayoutINS4_7SwizzleILi2ELi4ELi3EEENS4_18smem_ptr_flag_bitsILi8EEENSS_INS5_IJNSA_ILi8EEESF_EEENS5_IJSF_SB_EEEEEEEvNS4_8identityESZ_S19_vS1A_EENS_8epilogue10collective6detail29Sm90TmaWarpSpecializedAdapterINS1D_15DefaultEpilogueISI_SJ_SJ_NS1C_6thread17LinearCombinationISI_Li1EffLNS1H_9ScaleType4KindE0ELNS_15FloatRoundStyleE2ESI_EENS1_15EpilogueDefaultEEEEEvvEEEEvNT_6ParamsE,"a",@progbits
	.sectionflags	@""
	.align	4
.nv.constant0._ZN7cutlass13device_kernelINS_4gemm6kernel13GemmUniversalIN4cute5tupleIJiiiiEEENS1_10collective13CollectiveMmaINS1_37MainloopSm90TmaGmmaWarpSpecializedFP8ILi2ENS5_IJNS4_1CILi1EEESB_SB_EEENS1_32KernelTmaWarpSpecializedPingpongEEENS5_IJNSA_ILi64EEENSA_ILi128EEESF_EEENS_12float_e5m2_tENS5_IJlSB_lEEESI_SJ_NS4_8TiledMMAINS4_8MMA_AtomIJNS4_4SM904GMMA31MMA_64x128x32_F32E5M2E5M2_SS_TNILNSN_7ScaleInE1ELSP_1EEEEEENS4_6LayoutISC_NS5_IJNSA_ILi0EEEST_ST_EEEEENS5_IJNS4_10UnderscoreESW_SW_EEEEENS4_13SM90_TMA_LOADENS4_14ComposedLayoutINS4_7SwizzleILi2ELi4ELi3EEENS4_18smem_ptr_flag_bitsILi8EEENSS_INS5_IJNSA_ILi8EEESF_EEENS5_IJSF_SB_EEEEEEEvNS4_8identityESZ_S19_vS1A_EENS_8epilogue10collective6detail29Sm90TmaWarpSpecializedAdapterINS1D_15DefaultEpilogueISI_SJ_SJ_NS1C_6thread17LinearCombinationISI_Li1EffLNS1H_9ScaleType4KindE0ELNS_15FloatRoundStyleE2ESI_EENS1_15EpilogueDefaultEEEEEvvEEEEvNT_6ParamsE:
	.zero		1664


//--------------------- SYMBOLS --------------------------

	.type		.nv.reservedSmem.offset0,@object
	.size		.nv.reservedSmem.offset0,0x4
